	.target	sm_90a

	.elftype	@"ET_EXEC"


//--------------------- .note.nv.tkinfo           --------------------------
	.section	.note.nv.tkinfo,"",@"SHT_NOTE"
	.sectionflags	@"SHF_NOTE_NV_TKINFO"
	.tkinfo
        /*0018*/ 	.word	0x00000002
        /*0030*/ 	.string	""
        /*0030*/ 	.string	"ptxas"
        /*0030*/ 	.string	"Cuda compilation tools, release 13.0, V13.0.88"
        /*0030*/ 	.string	"Build cuda_13.0.r13.0/compiler.36424714_0"
        /*0030*/ 	.string	"-arch sm_90a -m 64 "



//--------------------- .note.nv.cuinfo           --------------------------
	.section	.note.nv.cuinfo,"",@"SHT_NOTE"
	.sectionflags	@"SHF_NOTE_NV_CUINFO"
        /*0018*/ 	.short	0x0002
        /*001a*/ 	.short	0x005a
        /*001c*/ 	.short	0x0082
	.zero		2


//--------------------- .nv.info                  --------------------------
	.section	.nv.info,"",@"SHT_CUDA_INFO"
	.align	4


	//----- nvinfo : EIATTR_REGCOUNT
	.align		4
        /*0000*/ 	.byte	0x04, 0x2f
        /*0002*/ 	.short	(.L_12 - .L_11)
	.align		4
.L_11:
        /*0004*/ 	.word	index@(_ZN7cutlass6KernelINS_4gemm6kernel14RankKUniversalINS1_11threadblock13MmaMultistageINS1_9GemmShapeILi64ELi64ELi16EEENS_9transform11threadblock28PredicatedTileAccessIteratorINS_11MatrixShapeILi64ELi16EEEdNS_6layout11ColumnMajorELi1ENS8_31PitchLinearWarpStripedThreadMapINS_16PitchLinearShapeILi64ELi16EEELi128ENSG_ILi16ELi2EEELi1EEENS_5ArrayIdLi1ELb1EEELb0ENSD_9NoPermuteEEENS9_25RegularTileAccessIteratorISC_dNSD_43ColumnMajorTensorOpMultiplicandCongruous64bELi1ESJ_Li8EEELNS_4arch14CacheOperation4KindE0ENSA_INSB_ILi16ELi64EEEdNSD_8RowMajorELi0ESJ_SL_Lb0ESM_EENSO_ISU_dNSD_40RowMajorTensorOpMultiplicandCongruous64bELi0ESJ_Li8EEELST_0EdSV_NS4_9MmaPolicyINS1_4warp11MmaTensorOpINS6_ILi32ELi32ELi16EEEdSP_dSX_dSV_NS10_17MmaTensorOpPolicyINSR_3MmaINS6_ILi8ELi8ELi4EEELi32EdSV_dSE_dSV_NSR_13OpMultiplyAddEEENSB_ILi1ELi1EEEEELi1ELb0EbEENSB_ILi0ELi0EEES1B_Li1EEELi3ELNS1_23SharedMemoryClearOptionE0EbEENS_8epilogue11threadblock8EpilogueIS7_S1A_Li1ENS1G_27PredicatedTileIteratorBlas3INS1G_26OutputTileOptimalThreadMapINS1G_15OutputTileShapeILi64ELi8ELi2ELi1ELi1EEENS1K_ILi1ELi4ELi1ELi1ELi4EEELi128ELi1ELi64EEEdLNS_8BlasModeE1EEENS1F_4warp24FragmentIteratorTensorOpIS12_S15_dNSK_IdLi2ELb1EEESV_EENS1Q_20TileIteratorTensorOpIS12_S15_dSV_EENS1G_18SharedLoadIteratorINS1N_18CompactedThreadMapEdLi8EEENS1F_6thread17LinearCombinationIdLi1EddLNS1Z_9ScaleType4KindE0ELNS_15FloatRoundStyleE2EdEENSB_ILi0ELi4EEELi1ELi1EEENS4_30GemmIdentityThreadblockSwizzleILi1EEELNS_8FillModeE1EEEEEvNT_6ParamsE)
        /*0008*/ 	.word	0x00000098


	//----- nvinfo : EIATTR_FRAME_SIZE
	.align		4
.L_12:
        /*000c*/ 	.byte	0x04, 0x11
        /*000e*/ 	.short	(.L_14 - .L_13)
	.align		4
.L_13:
        /*0010*/ 	.word	index@($__internal_1_$__cuda_sm20_rem_u64)
        /*0014*/ 	.word	0x00000000


	//----- nvinfo : EIATTR_FRAME_SIZE
	.align		4
.L_14:
        /*0018*/ 	.byte	0x04, 0x11
        /*001a*/ 	.short	(.L_16 - .L_15)
	.align		4
.L_15:
        /*001c*/ 	.word	index@($__internal_0_$__cuda_sm20_div_u64)
        /*0020*/ 	.word	0x00000000


	//----- nvinfo : EIATTR_FRAME_SIZE
	.align		4
.L_16:
        /*0024*/ 	.byte	0x04, 0x11
        /*0026*/ 	.short	(.L_18 - .L_17)
	.align		4
.L_17:
        /*0028*/ 	.word	index@(_ZN7cutlass6KernelINS_4gemm6kernel14RankKUniversalINS1_11threadblock13MmaMultistageINS1_9GemmShapeILi64ELi64ELi16EEENS_9transform11threadblock28PredicatedTileAccessIteratorINS_11MatrixShapeILi64ELi16EEEdNS_6layout11ColumnMajorELi1ENS8_31PitchLinearWarpStripedThreadMapINS_16PitchLinearShapeILi64ELi16EEELi128ENSG_ILi16ELi2EEELi1EEENS_5ArrayIdLi1ELb1EEELb0ENSD_9NoPermuteEEENS9_25RegularTileAccessIteratorISC_dNSD_43ColumnMajorTensorOpMultiplicandCongruous64bELi1ESJ_Li8EEELNS_4arch14CacheOperation4KindE0ENSA_INSB_ILi16ELi64EEEdNSD_8RowMajorELi0ESJ_SL_Lb0ESM_EENSO_ISU_dNSD_40RowMajorTensorOpMultiplicandCongruous64bELi0ESJ_Li8EEELST_0EdSV_NS4_9MmaPolicyINS1_4warp11MmaTensorOpINS6_ILi32ELi32ELi16EEEdSP_dSX_dSV_NS10_17MmaTensorOpPolicyINSR_3MmaINS6_ILi8ELi8ELi4EEELi32EdSV_dSE_dSV_NSR_13OpMultiplyAddEEENSB_ILi1ELi1EEEEELi1ELb0EbEENSB_ILi0ELi0EEES1B_Li1EEELi3ELNS1_23SharedMemoryClearOptionE0EbEENS_8epilogue11threadblock8EpilogueIS7_S1A_Li1ENS1G_27PredicatedTileIteratorBlas3INS1G_26OutputTileOptimalThreadMapINS1G_15OutputTileShapeILi64ELi8ELi2ELi1ELi1EEENS1K_ILi1ELi4ELi1ELi1ELi4EEELi128ELi1ELi64EEEdLNS_8BlasModeE1EEENS1F_4warp24FragmentIteratorTensorOpIS12_S15_dNSK_IdLi2ELb1EEESV_EENS1Q_20TileIteratorTensorOpIS12_S15_dSV_EENS1G_18SharedLoadIteratorINS1N_18CompactedThreadMapEdLi8EEENS1F_6thread17LinearCombinationIdLi1EddLNS1Z_9ScaleType4KindE0ELNS_15FloatRoundStyleE2EdEENSB_ILi0ELi4EEELi1ELi1EEENS4_30GemmIdentityThreadblockSwizzleILi1EEELNS_8FillModeE1EEEEEvNT_6ParamsE)
        /*002c*/ 	.word	0x00000000


	//----- nvinfo : EIATTR_MIN_STACK_SIZE
	.align		4
.L_18:
        /*0030*/ 	.byte	0x04, 0x12
        /*0032*/ 	.short	(.L_20 - .L_19)
	.align		4
.L_19:
        /*0034*/ 	.word	index@(_ZN7cutlass6KernelINS_4gemm6kernel14RankKUniversalINS1_11threadblock13MmaMultistageINS1_9GemmShapeILi64ELi64ELi16EEENS_9transform11threadblock28PredicatedTileAccessIteratorINS_11MatrixShapeILi64ELi16EEEdNS_6layout11ColumnMajorELi1ENS8_31PitchLinearWarpStripedThreadMapINS_16PitchLinearShapeILi64ELi16EEELi128ENSG_ILi16ELi2EEELi1EEENS_5ArrayIdLi1ELb1EEELb0ENSD_9NoPermuteEEENS9_25RegularTileAccessIteratorISC_dNSD_43ColumnMajorTensorOpMultiplicandCongruous64bELi1ESJ_Li8EEELNS_4arch14CacheOperation4KindE0ENSA_INSB_ILi16ELi64EEEdNSD_8RowMajorELi0ESJ_SL_Lb0ESM_EENSO_ISU_dNSD_40RowMajorTensorOpMultiplicandCongruous64bELi0ESJ_Li8EEELST_0EdSV_NS4_9MmaPolicyINS1_4warp11MmaTensorOpINS6_ILi32ELi32ELi16EEEdSP_dSX_dSV_NS10_17MmaTensorOpPolicyINSR_3MmaINS6_ILi8ELi8ELi4EEELi32EdSV_dSE_dSV_NSR_13OpMultiplyAddEEENSB_ILi1ELi1EEEEELi1ELb0EbEENSB_ILi0ELi0EEES1B_Li1EEELi3ELNS1_23SharedMemoryClearOptionE0EbEENS_8epilogue11threadblock8EpilogueIS7_S1A_Li1ENS1G_27PredicatedTileIteratorBlas3INS1G_26OutputTileOptimalThreadMapINS1G_15OutputTileShapeILi64ELi8ELi2ELi1ELi1EEENS1K_ILi1ELi4ELi1ELi1ELi4EEELi128ELi1ELi64EEEdLNS_8BlasModeE1EEENS1F_4warp24FragmentIteratorTensorOpIS12_S15_dNSK_IdLi2ELb1EEESV_EENS1Q_20TileIteratorTensorOpIS12_S15_dSV_EENS1G_18SharedLoadIteratorINS1N_18CompactedThreadMapEdLi8EEENS1F_6thread17LinearCombinationIdLi1EddLNS1Z_9ScaleType4KindE0ELNS_15FloatRoundStyleE2EdEENSB_ILi0ELi4EEELi1ELi1EEENS4_30GemmIdentityThreadblockSwizzleILi1EEELNS_8FillModeE1EEEEEvNT_6ParamsE)
        /*0038*/ 	.word	0x00000000
.L_20:


//--------------------- .nv.compat                --------------------------
	.section	.nv.compat,"",@"SHT_CUDA_COMPAT_INFO"
	.align	4
        /*0000*/ 	.byte	0x02, 0x09, 0x01, 0x00, 0x02, 0x02, 0x01, 0x00, 0x02, 0x05, 0x05, 0x00, 0x03, 0x07, 0x01, 0x01
        /*0010*/ 	.byte	0x02, 0x03, 0x00, 0x00, 0x02, 0x06, 0x01, 0x00, 0x04, 0x0b, 0x08, 0x00, 0x00, 0x00, 0x00, 0x00
        /*0020*/ 	.byte	0x00, 0x00, 0x00, 0x00


//--------------------- .nv.info._ZN7cutlass6KernelINS_4gemm6kernel14RankKUniversalINS1_11threadblock13MmaMultistageINS1_9GemmShapeILi64ELi64ELi16EEENS_9transform11threadblock28PredicatedTileAccessIteratorINS_11MatrixShapeILi64ELi16EEEdNS_6layout11ColumnMajorELi1ENS8_31PitchLinearWarpStripedThreadMapINS_16PitchLinearShapeILi64ELi16EEELi128ENSG_ILi16ELi2EEELi1EEENS_5ArrayIdLi1ELb1EEELb0ENSD_9NoPermuteEEENS9_25RegularTileAccessIteratorISC_dNSD_43ColumnMajorTensorOpMultiplicandCongruous64bELi1ESJ_Li8EEELNS_4arch14CacheOperation4KindE0ENSA_INSB_ILi16ELi64EEEdNSD_8RowMajorELi0ESJ_SL_Lb0ESM_EENSO_ISU_dNSD_40RowMajorTensorOpMultiplicandCongruous64bELi0ESJ_Li8EEELST_0EdSV_NS4_9MmaPolicyINS1_4warp11MmaTensorOpINS6_ILi32ELi32ELi16EEEdSP_dSX_dSV_NS10_17MmaTensorOpPolicyINSR_3MmaINS6_ILi8ELi8ELi4EEELi32EdSV_dSE_dSV_NSR_13OpMultiplyAddEEENSB_ILi1ELi1EEEEELi1ELb0EbEENSB_ILi0ELi0EEES1B_Li1EEELi3ELNS1_23SharedMemoryClearOptionE0EbEENS_8epilogue11threadblock8EpilogueIS7_S1A_Li1ENS1G_27PredicatedTileIteratorBlas3INS1G_26OutputTileOptimalThreadMapINS1G_15OutputTileShapeILi64ELi8ELi2ELi1ELi1EEENS1K_ILi1ELi4ELi1ELi1ELi4EEELi128ELi1ELi64EEEdLNS_8BlasModeE1EEENS1F_4warp24FragmentIteratorTensorOpIS12_S15_dNSK_IdLi2ELb1EEESV_EENS1Q_20TileIteratorTensorOpIS12_S15_dSV_EENS1G_18SharedLoadIteratorINS1N_18CompactedThreadMapEdLi8EEENS1F_6thread17LinearCombinationIdLi1EddLNS1Z_9ScaleType4KindE0ELNS_15FloatRoundStyleE2EdEENSB_ILi0ELi4EEELi1ELi1EEENS4_30GemmIdentityThreadblockSwizzleILi1EEELNS_8FillModeE1EEEEEvNT_6ParamsE --------------------------
	.section	.nv.info._ZN7cutlass6KernelINS_4gemm6kernel14RankKUniversalINS1_11threadblock13MmaMultistageINS1_9GemmShapeILi64ELi64ELi16EEENS_9transform11threadblock28PredicatedTileAccessIteratorINS_11MatrixShapeILi64ELi16EEEdNS_6layout11ColumnMajorELi1ENS8_31PitchLinearWarpStripedThreadMapINS_16PitchLinearShapeILi64ELi16EEELi128ENSG_ILi16ELi2EEELi1EEENS_5ArrayIdLi1ELb1EEELb0ENSD_9NoPermuteEEENS9_25RegularTileAccessIteratorISC_dNSD_43ColumnMajorTensorOpMultiplicandCongruous64bELi1ESJ_Li8EEELNS_4arch14CacheOperation4KindE0ENSA_INSB_ILi16ELi64EEEdNSD_8RowMajorELi0ESJ_SL_Lb0ESM_EENSO_ISU_dNSD_40RowMajorTensorOpMultiplicandCongruous64bELi0ESJ_Li8EEELST_0EdSV_NS4_9MmaPolicyINS1_4warp11MmaTensorOpINS6_ILi32ELi32ELi16EEEdSP_dSX_dSV_NS10_17MmaTensorOpPolicyINSR_3MmaINS6_ILi8ELi8ELi4EEELi32EdSV_dSE_dSV_NSR_13OpMultiplyAddEEENSB_ILi1ELi1EEEEELi1ELb0EbEENSB_ILi0ELi0EEES1B_Li1EEELi3ELNS1_23SharedMemoryClearOptionE0EbEENS_8epilogue11threadblock8EpilogueIS7_S1A_Li1ENS1G_27PredicatedTileIteratorBlas3INS1G_26OutputTileOptimalThreadMapINS1G_15OutputTileShapeILi64ELi8ELi2ELi1ELi1EEENS1K_ILi1ELi4ELi1ELi1ELi4EEELi128ELi1ELi64EEEdLNS_8BlasModeE1EEENS1F_4warp24FragmentIteratorTensorOpIS12_S15_dNSK_IdLi2ELb1EEESV_EENS1Q_20TileIteratorTensorOpIS12_S15_dSV_EENS1G_18SharedLoadIteratorINS1N_18CompactedThreadMapEdLi8EEENS1F_6thread17LinearCombinationIdLi1EddLNS1Z_9ScaleType4KindE0ELNS_15FloatRoundStyleE2EdEENSB_ILi0ELi4EEELi1ELi1EEENS4_30GemmIdentityThreadblockSwizzleILi1EEELNS_8FillModeE1EEEEEvNT_6ParamsE,"",@"SHT_CUDA_INFO"
	.sectionflags	@""
	.align	4


	//----- nvinfo : EIATTR_CUDA_API_VERSION
	.align		4
        /*0000*/ 	.byte	0x04, 0x37
        /*0002*/ 	.short	(.L_22 - .L_21)
.L_21:
        /*0004*/ 	.word	0x00000082


	//----- nvinfo : EIATTR_KPARAM_INFO
	.align		4
.L_22:
        /*0008*/ 	.byte	0x04, 0x17
        /*000a*/ 	.short	(.L_24 - .L_23)
.L_23:
        /*000c*/ 	.word	0x00000000
        /*0010*/ 	.short	0x0000
        /*0012*/ 	.short	0x0000
        /*0014*/ 	.byte	0x00, 0xf0, 0xc1, 0x05


	//----- nvinfo : EIATTR_SPARSE_MMA_MASK
	.align		4
.L_24:
        /*0018*/ 	.byte	0x03, 0x50
        /*001a*/ 	.short	0x0000


	//----- nvinfo : EIATTR_MAXREG_COUNT
	.align		4
        /*001c*/ 	.byte	0x03, 0x1b
        /*001e*/ 	.short	0x00ff


	//----- nvinfo : EIATTR_NUM_BARRIERS
	.align		4
        /*0020*/ 	.byte	0x02, 0x4c
        /*0022*/ 	.byte	0x01
	.zero		1


	//----- nvinfo : EIATTR_MERCURY_ISA_VERSION
	.align		4
        /*0024*/ 	.byte	0x03, 0x5f
        /*0026*/ 	.short	0x0101


	//----- nvinfo : EIATTR_COOP_GROUP_MASK_REGIDS
	.align		4
        /*0028*/ 	.byte	0x04, 0x29
        /*002a*/ 	.short	(.L_26 - .L_25)


	//   ....[0]....
.L_25:
        /*002c*/ 	.word	0xffffffff


	//----- nvinfo : EIATTR_COOP_GROUP_INSTR_OFFSETS
	.align		4
.L_26:
        /*0030*/ 	.byte	0x04, 0x28
        /*0032*/ 	.short	(.L_28 - .L_27)


	//   ....[0]....
.L_27:
        /*0034*/ 	.word	0x000017d0


	//----- nvinfo : EIATTR_EXIT_INSTR_OFFSETS
	.align		4
.L_28:
        /*0038*/ 	.byte	0x04, 0x1c
        /*003a*/ 	.short	(.L_30 - .L_29)


	//   ....[0]....
.L_29:
        /*003c*/ 	.word	0x00000110


	//   ....[1]....
        /*0040*/ 	.word	0x00000160


	//   ....[2]....
        /*0044*/ 	.word	0x000001b0


	//   ....[3]....
        /*0048*/ 	.word	0x00019d00


	//   ....[4]....
        /*004c*/ 	.word	0x00019d70


	//   ....[5]....
        /*0050*/ 	.word	0x00019ed0


	//----- nvinfo : EIATTR_CRS_STACK_SIZE
	.align		4
.L_30:
        /*0054*/ 	.byte	0x04, 0x1e
        /*0056*/ 	.short	(.L_32 - .L_31)
.L_31:
        /*0058*/ 	.word	0x00000000


	//----- nvinfo : EIATTR_CBANK_PARAM_SIZE
	.align		4
.L_32:
        /*005c*/ 	.byte	0x03, 0x19
        /*005e*/ 	.short	0x0170


	//----- nvinfo : EIATTR_PARAM_CBANK
	.align		4
        /*0060*/ 	.byte	0x04, 0x0a
        /*0062*/ 	.short	(.L_34 - .L_33)
	.align		4
.L_33:
        /*0064*/ 	.word	index@(.nv.constant0._ZN7cutlass6KernelINS_4gemm6kernel14RankKUniversalINS1_11threadblock13MmaMultistageINS1_9GemmShapeILi64ELi64ELi16EEENS_9transform11threadblock28PredicatedTileAccessIteratorINS_11MatrixShapeILi64ELi16EEEdNS_6layout11ColumnMajorELi1ENS8_31PitchLinearWarpStripedThreadMapINS_16PitchLinearShapeILi64ELi16EEELi128ENSG_ILi16ELi2EEELi1EEENS_5ArrayIdLi1ELb1EEELb0ENSD_9NoPermuteEEENS9_25RegularTileAccessIteratorISC_dNSD_43ColumnMajorTensorOpMultiplicandCongruous64bELi1ESJ_Li8EEELNS_4arch14CacheOperation4KindE0ENSA_INSB_ILi16ELi64EEEdNSD_8RowMajorELi0ESJ_SL_Lb0ESM_EENSO_ISU_dNSD_40RowMajorTensorOpMultiplicandCongruous64bELi0ESJ_Li8EEELST_0EdSV_NS4_9MmaPolicyINS1_4warp11MmaTensorOpINS6_ILi32ELi32ELi16EEEdSP_dSX_dSV_NS10_17MmaTensorOpPolicyINSR_3MmaINS6_ILi8ELi8ELi4EEELi32EdSV_dSE_dSV_NSR_13OpMultiplyAddEEENSB_ILi1ELi1EEEEELi1ELb0EbEENSB_ILi0ELi0EEES1B_Li1EEELi3ELNS1_23SharedMemoryClearOptionE0EbEENS_8epilogue11threadblock8EpilogueIS7_S1A_Li1ENS1G_27PredicatedTileIteratorBlas3INS1G_26OutputTileOptimalThreadMapINS1G_15OutputTileShapeILi64ELi8ELi2ELi1ELi1EEENS1K_ILi1ELi4ELi1ELi1ELi4EEELi128ELi1ELi64EEEdLNS_8BlasModeE1EEENS1F_4warp24FragmentIteratorTensorOpIS12_S15_dNSK_IdLi2ELb1EEESV_EENS1Q_20TileIteratorTensorOpIS12_S15_dSV_EENS1G_18SharedLoadIteratorINS1N_18CompactedThreadMapEdLi8EEENS1F_6thread17LinearCombinationIdLi1EddLNS1Z_9ScaleType4KindE0ELNS_15FloatRoundStyleE2EdEENSB_ILi0ELi4EEELi1ELi1EEENS4_30GemmIdentityThreadblockSwizzleILi1EEELNS_8FillModeE1EEEEEvNT_6ParamsE)
        /*0068*/ 	.short	0x0210
        /*006a*/ 	.short	0x0170


	//----- nvinfo : EIATTR_SW_WAR
	.align		4
.L_34:
        /*006c*/ 	.byte	0x04, 0x36
        /*006e*/ 	.short	(.L_36 - .L_35)
.L_35:
        /*0070*/ 	.word	0x00000008
.L_36:


//--------------------- .nv.callgraph             --------------------------
	.section	.nv.callgraph,"",@"SHT_CUDA_CALLGRAPH"
	.align	4
	.sectionentsize	8
	.align		4
        /*0000*/ 	.word	0x00000000
	.align		4
        /*0004*/ 	.word	0xffffffff
	.align		4
        /*0008*/ 	.word	0x00000000
	.align		4
        /*000c*/ 	.word	0xfffffffe
	.align		4
        /*0010*/ 	.word	0x00000000
	.align		4
        /*0014*/ 	.word	0xfffffffd
	.align		4
        /*0018*/ 	.word	0x00000000
	.align		4
        /*001c*/ 	.word	0xfffffffc


//--------------------- .nv.constant4             --------------------------
	.section	.nv.constant4,"a",@progbits
	.align	8
	.align		8
.nv.constant4:
        /*0000*/ 	.dword	_ZN39_INTERNAL_98749bf5_4_k_cu_18e4e1be_29134cuda3std3__45__cpo5beginE
	.align		8
        /*0008*/ 	.dword	_ZN39_INTERNAL_98749bf5_4_k_cu_18e4e1be_29134cuda3std3__45__cpo3endE
	.align		8
        /*0010*/ 	.dword	_ZN39_INTERNAL_98749bf5_4_k_cu_18e4e1be_29134cuda3std3__45__cpo6cbeginE
	.align		8
        /*0018*/ 	.dword	_ZN39_INTERNAL_98749bf5_4_k_cu_18e4e1be_29134cuda3std3__45__cpo4cendE
	.align		8
        /*0020*/ 	.dword	_ZN39_INTERNAL_98749bf5_4_k_cu_18e4e1be_29134cuda3std3__441_GLOBAL__N__98749bf5_4_k_cu_18e4e1be_29136ignoreE
	.align		8
        /*0028*/ 	.dword	_ZN39_INTERNAL_98749bf5_4_k_cu_18e4e1be_29134cuda3std3__419piecewise_constructE
	.align		8
        /*0030*/ 	.dword	_ZN39_INTERNAL_98749bf5_4_k_cu_18e4e1be_29134cuda3std3__48in_placeE
	.align		8
        /*0038*/ 	.dword	_ZN39_INTERNAL_98749bf5_4_k_cu_18e4e1be_29134cuda3std6ranges3__45__cpo4swapE
	.align		8
        /*0040*/ 	.dword	_ZN39_INTERNAL_98749bf5_4_k_cu_18e4e1be_29134cuda3std6ranges3__45__cpo9iter_moveE
	.align		8
        /*0048*/ 	.dword	_ZN39_INTERNAL_98749bf5_4_k_cu_18e4e1be_29134cute7productE
	.align		8
        /*0050*/ 	.dword	_ZN39_INTERNAL_98749bf5_4_k_cu_18e4e1be_29134cute1_E


//--------------------- .text._ZN7cutlass6KernelINS_4gemm6kernel14RankKUniversalINS1_11threadblock13MmaMultistageINS1_9GemmShapeILi64ELi64ELi16EEENS_9transform11threadblock28PredicatedTileAccessIteratorINS_11MatrixShapeILi64ELi16EEEdNS_6layout11ColumnMajorELi1ENS8_31PitchLinearWarpStripedThreadMapINS_16PitchLinearShapeILi64ELi16EEELi128ENSG_ILi16ELi2EEELi1EEENS_5ArrayIdLi1ELb1EEELb0ENSD_9NoPermuteEEENS9_25RegularTileAccessIteratorISC_dNSD_43ColumnMajorTensorOpMultiplicandCongruous64bELi1ESJ_Li8EEELNS_4arch14CacheOperation4KindE0ENSA_INSB_ILi16ELi64EEEdNSD_8RowMajorELi0ESJ_SL_Lb0ESM_EENSO_ISU_dNSD_40RowMajorTensorOpMultiplicandCongruous64bELi0ESJ_Li8EEELST_0EdSV_NS4_9MmaPolicyINS1_4warp11MmaTensorOpINS6_ILi32ELi32ELi16EEEdSP_dSX_dSV_NS10_17MmaTensorOpPolicyINSR_3MmaINS6_ILi8ELi8ELi4EEELi32EdSV_dSE_dSV_NSR_13OpMultiplyAddEEENSB_ILi1ELi1EEEEELi1ELb0EbEENSB_ILi0ELi0EEES1B_Li1EEELi3ELNS1_23SharedMemoryClearOptionE0EbEENS_8epilogue11threadblock8EpilogueIS7_S1A_Li1ENS1G_27PredicatedTileIteratorBlas3INS1G_26OutputTileOptimalThreadMapINS1G_15OutputTileShapeILi64ELi8ELi2ELi1ELi1EEENS1K_ILi1ELi4ELi1ELi1ELi4EEELi128ELi1ELi64EEEdLNS_8BlasModeE1EEENS1F_4warp24FragmentIteratorTensorOpIS12_S15_dNSK_IdLi2ELb1EEESV_EENS1Q_20TileIteratorTensorOpIS12_S15_dSV_EENS1G_18SharedLoadIteratorINS1N_18CompactedThreadMapEdLi8EEENS1F_6thread17LinearCombinationIdLi1EddLNS1Z_9ScaleType4KindE0ELNS_15FloatRoundStyleE2EdEENSB_ILi0ELi4EEELi1ELi1EEENS4_30GemmIdentityThreadblockSwizzleILi1EEELNS_8FillModeE1EEEEEvNT_6ParamsE --------------------------
	.section	.text._ZN7cutlass6KernelINS_4gemm6kernel14RankKUniversalINS1_11threadblock13MmaMultistageINS1_9GemmShapeILi64ELi64ELi16EEENS_9transform11threadblock28PredicatedTileAccessIteratorINS_11MatrixShapeILi64ELi16EEEdNS_6layout11ColumnMajorELi1ENS8_31PitchLinearWarpStripedThreadMapINS_16PitchLinearShapeILi64ELi16EEELi128ENSG_ILi16ELi2EEELi1EEENS_5ArrayIdLi1ELb1EEELb0ENSD_9NoPermuteEEENS9_25RegularTileAccessIteratorISC_dNSD_43ColumnMajorTensorOpMultiplicandCongruous64bELi1ESJ_Li8EEELNS_4arch14CacheOperation4KindE0ENSA_INSB_ILi16ELi64EEEdNSD_8RowMajorELi0ESJ_SL_Lb0ESM_EENSO_ISU_dNSD_40RowMajorTensorOpMultiplicandCongruous64bELi0ESJ_Li8EEELST_0EdSV_NS4_9MmaPolicyINS1_4warp11MmaTensorOpINS6_ILi32ELi32ELi16EEEdSP_dSX_dSV_NS10_17MmaTensorOpPolicyINSR_3MmaINS6_ILi8ELi8ELi4EEELi32EdSV_dSE_dSV_NSR_13OpMultiplyAddEEENSB_ILi1ELi1EEEEELi1ELb0EbEENSB_ILi0ELi0EEES1B_Li1EEELi3ELNS1_23SharedMemoryClearOptionE0EbEENS_8epilogue11threadblock8EpilogueIS7_S1A_Li1ENS1G_27PredicatedTileIteratorBlas3INS1G_26OutputTileOptimalThreadMapINS1G_15OutputTileShapeILi64ELi8ELi2ELi1ELi1EEENS1K_ILi1ELi4ELi1ELi1ELi4EEELi128ELi1ELi64EEEdLNS_8BlasModeE1EEENS1F_4warp24FragmentIteratorTensorOpIS12_S15_dNSK_IdLi2ELb1EEESV_EENS1Q_20TileIteratorTensorOpIS12_S15_dSV_EENS1G_18SharedLoadIteratorINS1N_18CompactedThreadMapEdLi8EEENS1F_6thread17LinearCombinationIdLi1EddLNS1Z_9ScaleType4KindE0ELNS_15FloatRoundStyleE2EdEENSB_ILi0ELi4EEELi1ELi1EEENS4_30GemmIdentityThreadblockSwizzleILi1EEELNS_8FillModeE1EEEEEvNT_6ParamsE,"ax",@progbits
	.align	128
.text._ZN7cutlass6KernelINS_4gemm6kernel14RankKUniversalINS1_11threadblock13MmaMultistageINS1_9GemmShapeILi64ELi64ELi16EEENS_9transform11threadblock28PredicatedTileAccessIteratorINS_11MatrixShapeILi64ELi16EEEdNS_6layout11ColumnMajorELi1ENS8_31PitchLinearWarpStripedThreadMapINS_16PitchLinearShapeILi64ELi16EEELi128ENSG_ILi16ELi2EEELi1EEENS_5ArrayIdLi1ELb1EEELb0ENSD_9NoPermuteEEENS9_25RegularTileAccessIteratorISC_dNSD_43ColumnMajorTensorOpMultiplicandCongruous64bELi1ESJ_Li8EEELNS_4arch14CacheOperation4KindE0ENSA_INSB_ILi16ELi64EEEdNSD_8RowMajorELi0ESJ_SL_Lb0ESM_EENSO_ISU_dNSD_40RowMajorTensorOpMultiplicandCongruous64bELi0ESJ_Li8EEELST_0EdSV_NS4_9MmaPolicyINS1_4warp11MmaTensorOpINS6_ILi32ELi32ELi16EEEdSP_dSX_dSV_NS10_17MmaTensorOpPolicyINSR_3MmaINS6_ILi8ELi8ELi4EEELi32EdSV_dSE_dSV_NSR_13OpMultiplyAddEEENSB_ILi1ELi1EEEEELi1ELb0EbEENSB_ILi0ELi0EEES1B_Li1EEELi3ELNS1_23SharedMemoryClearOptionE0EbEENS_8epilogue11threadblock8EpilogueIS7_S1A_Li1ENS1G_27PredicatedTileIteratorBlas3INS1G_26OutputTileOptimalThreadMapINS1G_15OutputTileShapeILi64ELi8ELi2ELi1ELi1EEENS1K_ILi1ELi4ELi1ELi1ELi4EEELi128ELi1ELi64EEEdLNS_8BlasModeE1EEENS1F_4warp24FragmentIteratorTensorOpIS12_S15_dNSK_IdLi2ELb1EEESV_EENS1Q_20TileIteratorTensorOpIS12_S15_dSV_EENS1G_18SharedLoadIteratorINS1N_18CompactedThreadMapEdLi8EEENS1F_6thread17LinearCombinationIdLi1EddLNS1Z_9ScaleType4KindE0ELNS_15FloatRoundStyleE2EdEENSB_ILi0ELi4EEELi1ELi1EEENS4_30GemmIdentityThreadblockSwizzleILi1EEELNS_8FillModeE1EEEEEvNT_6ParamsE:
        .type           _ZN7cutlass6KernelINS_4gemm6kernel14RankKUniversalINS1_11threadblock13MmaMultistageINS1_9GemmShapeILi64ELi64ELi16EEENS_9transform11threadblock28PredicatedTileAccessIteratorINS_11MatrixShapeILi64ELi16EEEdNS_6layout11ColumnMajorELi1ENS8_31PitchLinearWarpStripedThreadMapINS_16PitchLinearShapeILi64ELi16EEELi128ENSG_ILi16ELi2EEELi1EEENS_5ArrayIdLi1ELb1EEELb0ENSD_9NoPermuteEEENS9_25RegularTileAccessIteratorISC_dNSD_43ColumnMajorTensorOpMultiplicandCongruous64bELi1ESJ_Li8EEELNS_4arch14CacheOperation4KindE0ENSA_INSB_ILi16ELi64EEEdNSD_8RowMajorELi0ESJ_SL_Lb0ESM_EENSO_ISU_dNSD_40RowMajorTensorOpMultiplicandCongruous64bELi0ESJ_Li8EEELST_0EdSV_NS4_9MmaPolicyINS1_4warp11MmaTensorOpINS6_ILi32ELi32ELi16EEEdSP_dSX_dSV_NS10_17MmaTensorOpPolicyINSR_3MmaINS6_ILi8ELi8ELi4EEELi32EdSV_dSE_dSV_NSR_13OpMultiplyAddEEENSB_ILi1ELi1EEEEELi1ELb0EbEENSB_ILi0ELi0EEES1B_Li1EEELi3ELNS1_23SharedMemoryClearOptionE0EbEENS_8epilogue11threadblock8EpilogueIS7_S1A_Li1ENS1G_27PredicatedTileIteratorBlas3INS1G_26OutputTileOptimalThreadMapINS1G_15OutputTileShapeILi64ELi8ELi2ELi1ELi1EEENS1K_ILi1ELi4ELi1ELi1ELi4EEELi128ELi1ELi64EEEdLNS_8BlasModeE1EEENS1F_4warp24FragmentIteratorTensorOpIS12_S15_dNSK_IdLi2ELb1EEESV_EENS1Q_20TileIteratorTensorOpIS12_S15_dSV_EENS1G_18SharedLoadIteratorINS1N_18CompactedThreadMapEdLi8EEENS1F_6thread17LinearCombinationIdLi1EddLNS1Z_9ScaleType4KindE0ELNS_15FloatRoundStyleE2EdEENSB_ILi0ELi4EEELi1ELi1EEENS4_30GemmIdentityThreadblockSwizzleILi1EEELNS_8FillModeE1EEEEEvNT_6ParamsE,@function
        .size           _ZN7cutlass6KernelINS_4gemm6kernel14RankKUniversalINS1_11threadblock13MmaMultistageINS1_9GemmShapeILi64ELi64ELi16EEENS_9transform11threadblock28PredicatedTileAccessIteratorINS_11MatrixShapeILi64ELi16EEEdNS_6layout11ColumnMajorELi1ENS8_31PitchLinearWarpStripedThreadMapINS_16PitchLinearShapeILi64ELi16EEELi128ENSG_ILi16ELi2EEELi1EEENS_5ArrayIdLi1ELb1EEELb0ENSD_9NoPermuteEEENS9_25RegularTileAccessIteratorISC_dNSD_43ColumnMajorTensorOpMultiplicandCongruous64bELi1ESJ_Li8EEELNS_4arch14CacheOperation4KindE0ENSA_INSB_ILi16ELi64EEEdNSD_8RowMajorELi0ESJ_SL_Lb0ESM_EENSO_ISU_dNSD_40RowMajorTensorOpMultiplicandCongruous64bELi0ESJ_Li8EEELST_0EdSV_NS4_9MmaPolicyINS1_4warp11MmaTensorOpINS6_ILi32ELi32ELi16EEEdSP_dSX_dSV_NS10_17MmaTensorOpPolicyINSR_3MmaINS6_ILi8ELi8ELi4EEELi32EdSV_dSE_dSV_NSR_13OpMultiplyAddEEENSB_ILi1ELi1EEEEELi1ELb0EbEENSB_ILi0ELi0EEES1B_Li1EEELi3ELNS1_23SharedMemoryClearOptionE0EbEENS_8epilogue11threadblock8EpilogueIS7_S1A_Li1ENS1G_27PredicatedTileIteratorBlas3INS1G_26OutputTileOptimalThreadMapINS1G_15OutputTileShapeILi64ELi8ELi2ELi1ELi1EEENS1K_ILi1ELi4ELi1ELi1ELi4EEELi128ELi1ELi64EEEdLNS_8BlasModeE1EEENS1F_4warp24FragmentIteratorTensorOpIS12_S15_dNSK_IdLi2ELb1EEESV_EENS1Q_20TileIteratorTensorOpIS12_S15_dSV_EENS1G_18SharedLoadIteratorINS1N_18CompactedThreadMapEdLi8EEENS1F_6thread17LinearCombinationIdLi1EddLNS1Z_9ScaleType4KindE0ELNS_15FloatRoundStyleE2EdEENSB_ILi0ELi4EEELi1ELi1EEENS4_30GemmIdentityThreadblockSwizzleILi1EEELNS_8FillModeE1EEEEEvNT_6ParamsE,(.L_x_341 - _ZN7cutlass6KernelINS_4gemm6kernel14RankKUniversalINS1_11threadblock13MmaMultistageINS1_9GemmShapeILi64ELi64ELi16EEENS_9transform11threadblock28PredicatedTileAccessIteratorINS_11MatrixShapeILi64ELi16EEEdNS_6layout11ColumnMajorELi1ENS8_31PitchLinearWarpStripedThreadMapINS_16PitchLinearShapeILi64ELi16EEELi128ENSG_ILi16ELi2EEELi1EEENS_5ArrayIdLi1ELb1EEELb0ENSD_9NoPermuteEEENS9_25RegularTileAccessIteratorISC_dNSD_43ColumnMajorTensorOpMultiplicandCongruous64bELi1ESJ_Li8EEELNS_4arch14CacheOperation4KindE0ENSA_INSB_ILi16ELi64EEEdNSD_8RowMajorELi0ESJ_SL_Lb0ESM_EENSO_ISU_dNSD_40RowMajorTensorOpMultiplicandCongruous64bELi0ESJ_Li8EEELST_0EdSV_NS4_9MmaPolicyINS1_4warp11MmaTensorOpINS6_ILi32ELi32ELi16EEEdSP_dSX_dSV_NS10_17MmaTensorOpPolicyINSR_3MmaINS6_ILi8ELi8ELi4EEELi32EdSV_dSE_dSV_NSR_13OpMultiplyAddEEENSB_ILi1ELi1EEEEELi1ELb0EbEENSB_ILi0ELi0EEES1B_Li1EEELi3ELNS1_23SharedMemoryClearOptionE0EbEENS_8epilogue11threadblock8EpilogueIS7_S1A_Li1ENS1G_27PredicatedTileIteratorBlas3INS1G_26OutputTileOptimalThreadMapINS1G_15OutputTileShapeILi64ELi8ELi2ELi1ELi1EEENS1K_ILi1ELi4ELi1ELi1ELi4EEELi128ELi1ELi64EEEdLNS_8BlasModeE1EEENS1F_4warp24FragmentIteratorTensorOpIS12_S15_dNSK_IdLi2ELb1EEESV_EENS1Q_20TileIteratorTensorOpIS12_S15_dSV_EENS1G_18SharedLoadIteratorINS1N_18CompactedThreadMapEdLi8EEENS1F_6thread17LinearCombinationIdLi1EddLNS1Z_9ScaleType4KindE0ELNS_15FloatRoundStyleE2EdEENSB_ILi0ELi4EEELi1ELi1EEENS4_30GemmIdentityThreadblockSwizzleILi1EEELNS_8FillModeE1EEEEEvNT_6ParamsE)
        .other          _ZN7cutlass6KernelINS_4gemm6kernel14RankKUniversalINS1_11threadblock13MmaMultistageINS1_9GemmShapeILi64ELi64ELi16EEENS_9transform11threadblock28PredicatedTileAccessIteratorINS_11MatrixShapeILi64ELi16EEEdNS_6layout11ColumnMajorELi1ENS8_31PitchLinearWarpStripedThreadMapINS_16PitchLinearShapeILi64ELi16EEELi128ENSG_ILi16ELi2EEELi1EEENS_5ArrayIdLi1ELb1EEELb0ENSD_9NoPermuteEEENS9_25RegularTileAccessIteratorISC_dNSD_43ColumnMajorTensorOpMultiplicandCongruous64bELi1ESJ_Li8EEELNS_4arch14CacheOperation4KindE0ENSA_INSB_ILi16ELi64EEEdNSD_8RowMajorELi0ESJ_SL_Lb0ESM_EENSO_ISU_dNSD_40RowMajorTensorOpMultiplicandCongruous64bELi0ESJ_Li8EEELST_0EdSV_NS4_9MmaPolicyINS1_4warp11MmaTensorOpINS6_ILi32ELi32ELi16EEEdSP_dSX_dSV_NS10_17MmaTensorOpPolicyINSR_3MmaINS6_ILi8ELi8ELi4EEELi32EdSV_dSE_dSV_NSR_13OpMultiplyAddEEENSB_ILi1ELi1EEEEELi1ELb0EbEENSB_ILi0ELi0EEES1B_Li1EEELi3ELNS1_23SharedMemoryClearOptionE0EbEENS_8epilogue11threadblock8EpilogueIS7_S1A_Li1ENS1G_27PredicatedTileIteratorBlas3INS1G_26OutputTileOptimalThreadMapINS1G_15OutputTileShapeILi64ELi8ELi2ELi1ELi1EEENS1K_ILi1ELi4ELi1ELi1ELi4EEELi128ELi1ELi64EEEdLNS_8BlasModeE1EEENS1F_4warp24FragmentIteratorTensorOpIS12_S15_dNSK_IdLi2ELb1EEESV_EENS1Q_20TileIteratorTensorOpIS12_S15_dSV_EENS1G_18SharedLoadIteratorINS1N_18CompactedThreadMapEdLi8EEENS1F_6thread17LinearCombinationIdLi1EddLNS1Z_9ScaleType4KindE0ELNS_15FloatRoundStyleE2EdEENSB_ILi0ELi4EEELi1ELi1EEENS4_30GemmIdentityThreadblockSwizzleILi1EEELNS_8FillModeE1EEEEEvNT_6ParamsE,@"STO_CUDA_ENTRY STV_DEFAULT"
_ZN7cutlass6KernelINS_4gemm6kernel14RankKUniversalINS1_11threadblock13MmaMultistageINS1_9GemmShapeILi64ELi64ELi16EEENS_9transform11threadblock28PredicatedTileAccessIteratorINS_11MatrixShapeILi64ELi16EEEdNS_6layout11ColumnMajorELi1ENS8_31PitchLinearWarpStripedThreadMapINS_16PitchLinearShapeILi64ELi16EEELi128ENSG_ILi16ELi2EEELi1EEENS_5ArrayIdLi1ELb1EEELb0ENSD_9NoPermuteEEENS9_25RegularTileAccessIteratorISC_dNSD_43ColumnMajorTensorOpMultiplicandCongruous64bELi1ESJ_Li8EEELNS_4arch14CacheOperation4KindE0ENSA_INSB_ILi16ELi64EEEdNSD_8RowMajorELi0ESJ_SL_Lb0ESM_EENSO_ISU_dNSD_40RowMajorTensorOpMultiplicandCongruous64bELi0ESJ_Li8EEELST_0EdSV_NS4_9MmaPolicyINS1_4warp11MmaTensorOpINS6_ILi32ELi32ELi16EEEdSP_dSX_dSV_NS10_17MmaTensorOpPolicyINSR_3MmaINS6_ILi8ELi8ELi4EEELi32EdSV_dSE_dSV_NSR_13OpMultiplyAddEEENSB_ILi1ELi1EEEEELi1ELb0EbEENSB_ILi0ELi0EEES1B_Li1EEELi3ELNS1_23SharedMemoryClearOptionE0EbEENS_8epilogue11threadblock8EpilogueIS7_S1A_Li1ENS1G_27PredicatedTileIteratorBlas3INS1G_26OutputTileOptimalThreadMapINS1G_15OutputTileShapeILi64ELi8ELi2ELi1ELi1EEENS1K_ILi1ELi4ELi1ELi1ELi4EEELi128ELi1ELi64EEEdLNS_8BlasModeE1EEENS1F_4warp24FragmentIteratorTensorOpIS12_S15_dNSK_IdLi2ELb1EEESV_EENS1Q_20TileIteratorTensorOpIS12_S15_dSV_EENS1G_18SharedLoadIteratorINS1N_18CompactedThreadMapEdLi8EEENS1F_6thread17LinearCombinationIdLi1EddLNS1Z_9ScaleType4KindE0ELNS_15FloatRoundStyleE2EdEENSB_ILi0ELi4EEELi1ELi1EEENS4_30GemmIdentityThreadblockSwizzleILi1EEELNS_8FillModeE1EEEEEvNT_6ParamsE:
[----:B------:R-:W-:Y:S08]  /*0000*/  LDC R1, c[0x0][0x28] ;  /* 0x00000a00ff017b82 */ /* 0x000ff00000000800 */
[----:B------:R-:W1:Y:S01]  /*0010*/  LDC.64 R2, c[0x0][0x2f8] ;  /* 0x0000be00ff027b82 */ /* 0x000e620000000a00 */
[----:B------:R-:W-:Y:S01]  /*0020*/  ULDC.64 UR4, c[0x0][0x2f0] ;  /* 0x0000bc0000047ab9 */ /* 0x000fe20000000a00 */
[----:B------:R-:W2:Y:S01]  /*0030*/  S2R R110, SR_CTAID.Z ;  /* 0x00000000006e7919 */ /* 0x000ea20000002700 */
[----:B------:R-:W-:Y:S01]  /*0040*/  DSETP.NEU.AND P1, PT, RZ, UR4, PT ;  /* 0x00000004ff007e2a */ /* 0x000fe2000bf2d000 */
[----:B------:R-:W-:Y:S01]  /*0050*/  IMAD.MOV.U32 R0, RZ, RZ, -0x1 ;  /* 0xffffffffff007424 */ /* 0x000fe200078e00ff */
[----:B------:R-:W-:Y:S01]  /*0060*/  ULDC.U8 UR4, c[0x0][0x378] ;  /* 0x0000de0000047ab9 */ /* 0x000fe20000000000 */
[----:B------:R-:W-:-:S02]  /*0070*/  ULDC UR5, c[0x0][0x228] ;  /* 0x00008a0000057ab9 */ /* 0x000fc40000000800 */
[----:B------:R-:W3:Y:S01]  /*0080*/  S2UR UR6, SR_CTAID.Y ;  /* 0x00000000000679c3 */ /* 0x000ee20000002600 */
[----:B------:R-:W-:Y:S02]  /*0090*/  ISETP.NE.AND P1, PT, RZ, UR4, !P1 ;  /* 0x00000004ff007c0c */ /* 0x000fe4000cf25270 */
[----:B------:R-:W-:-:S05]  /*00a0*/  SHF.L.U32 R0, R0, UR5, RZ ;  /* 0x0000000500007c19 */ /* 0x000fca00080006ff */
[----:B------:R-:W4:Y:S01]  /*00b0*/  S2UR UR7, SR_CTAID.X ;  /* 0x00000000000779c3 */ /* 0x000f220000002500 */
[----:B-1----:R-:W-:Y:S01]  /*00c0*/  DSETP.EQ.AND P0, PT, R2, 1, PT ;  /* 0x3ff000000200742a */ /* 0x002fe20003f02000 */
[----:B---3--:R-:W-:Y:S01]  /*00d0*/  USHF.L.U32 UR6, UR6, UR5, URZ ;  /* 0x0000000506067299 */ /* 0x008fe2000800063f */
[----:B----4-:R-:W-:Y:S01]  /*00e0*/  LOP3.LUT R113, R0, UR7, RZ, 0xc, !PT ;  /* 0x0000000700717c12 */ /* 0x010fe2000f8e0cff */
[----:B------:R-:W-:-:S04]  /*00f0*/  USHF.R.S32.HI UR5, URZ, UR5, UR7 ;  /* 0x000000053f057299 */ /* 0x000fc80008011407 */
[----:B------:R-:W-:-:S07]  /*0100*/  VIADD R113, R113, UR6 ;  /* 0x0000000671717c36 */ /* 0x000fce0008000000 */
[----:B--2---:R-:W-:Y:S05]  /*0110*/  @P1 EXIT P0 ;  /* 0x000000000000194d */ /* 0x004fea0000000000 */
[----:B------:R-:W1:Y:S01]  /*0120*/  LDC R0, c[0x0][0x21c] ;  /* 0x00008700ff007b82 */ /* 0x000e620000000800 */
[----:B------:R-:W-:Y:S02]  /*0130*/  ULDC UR4, c[0x0][0x220] ;  /* 0x0000880000047ab9 */ /* 0x000fe40000000800 */
[----:B------:R-:W-:-:S04]  /*0140*/  ISETP.GE.AND P0, PT, R113, UR4, PT ;  /* 0x0000000471007c0c */ /* 0x000fc8000bf06270 */
[----:B-1----:R-:W-:-:S13]  /*0150*/  ISETP.LE.OR P0, PT, R0, UR5, P0 ;  /* 0x0000000500007c0c */ /* 0x002fda0008703670 */
[----:B------:R-:W-:Y:S05]  /*0160*/  @P0 EXIT ;  /* 0x000000000000094d */ /* 0x000fea0003800000 */
[----:B------:R-:W-:Y:S01]  /*0170*/  USHF.L.U32 UR7, UR5, 0x6, URZ ;  /* 0x0000000605077899 */ /* 0x000fe2000800063f */
[----:B------:R-:W-:-:S03]  /*0180*/  SHF.L.U32 R112, R113, 0x6, RZ ;  /* 0x0000000671707819 */ /* 0x000fc600000006ff */
[----:B------:R-:W-:-:S06]  /*0190*/  UIADD3 UR4, UR7, 0x40, URZ ;  /* 0x0000004007047890 */ /* 0x000fcc000fffe03f */
[----:B------:R-:W-:-:S13]  /*01a0*/  ISETP.LT.AND P0, PT, R112, UR4, PT ;  /* 0x0000000470007c0c */ /* 0x000fda000bf01270 */
[----:B------:R-:W-:Y:S05]  /*01b0*/  @!P0 EXIT ;  /* 0x000000000000894d */ /* 0x000fea0003800000 */
[----:B------:R-:W1:Y:S01]  /*01c0*/  LDC R0, c[0x0][0x320] ;  /* 0x0000c800ff007b82 */ /* 0x000e620000000800 */
[----:B------:R-:W-:Y:S01]  /*01d0*/  ULDC.64 UR8, c[0x0][0x330] ;  /* 0x0000cc0000087ab9 */ /* 0x000fe20000000a00 */
[----:B------:R-:W-:Y:S01]  /*01e0*/  ULDC.64 UR4, c[0x0][0x338] ;  /* 0x0000ce0000047ab9 */ /* 0x000fe20000000a00 */
[----:B------:R-:W-:Y:S01]  /*01f0*/  IMAD.U32 R84, RZ, RZ, UR8 ;  /* 0x00000008ff547e24 */ /* 0x000fe2000f8e00ff */
[----:B------:R-:W-:Y:S01]  /*0200*/  MOV R70, UR4 ;  /* 0x0000000400467c02 */ /* 0x000fe20008000f00 */
[----:B------:R-:W-:Y:S01]  /*0210*/  IMAD.U32 R85, RZ, RZ, UR9 ;  /* 0x00000009ff557e24 */ /* 0x000fe2000f8e00ff */
[----:B------:R-:W-:Y:S01]  /*0220*/  MOV R71, UR5 ;  /* 0x0000000500477c02 */ /* 0x000fe20008000f00 */
[----:B------:R-:W-:Y:S01]  /*0230*/  ULDC.64 UR14, c[0x0][0x208] ;  /* 0x00008200000e7ab9 */ /* 0x000fe20000000a00 */
[----:B-1----:R-:W-:-:S13]  /*0240*/  ISETP.GE.U32.AND P0, PT, R0, 0x2, PT ;  /* 0x000000020000780c */ /* 0x002fda0003f06070 */
[----:B------:R-:W-:Y:S05]  /*0250*/  @!P0 BRA `(.L_x_0) ;  /* 0x0000000000808947 */ /* 0x000fea0003800000 */
[----:B------:R-:W-:Y:S01]  /*0260*/  ISETP.NE.AND P0, PT, R0, 0x2, PT ;  /* 0x000000020000780c */ /* 0x000fe20003f05270 */
[----:B------:R-:W-:Y:S01]  /*0270*/  ULDC UR4, c[0x0][0x218] ;  /* 0x0000860000047ab9 */ /* 0x000fe20000000800 */
[----:B------:R-:W-:Y:S01]  /*0280*/  IMAD.MOV.U32 R80, RZ, RZ, RZ ;  /* 0x000000ffff507224 */ /* 0x000fe200078e00ff */
[----:B------:R-:W-:-:S10]  /*0290*/  MOV R7, UR4 ;  /* 0x0000000400077c02 */ /* 0x000fd40008000f00 */
[----:B------:R-:W-:Y:S05]  /*02a0*/  @!P0 BRA `(.L_x_1) ;  /* 0x0000000000248947 */ /* 0x000fea0003800000 */
[----:B------:R-:W-:-:S13]  /*02b0*/  ISETP.NE.AND P0, PT, R0, 0x3, PT ;  /* 0x000000030000780c */ /* 0x000fda0003f05270 */
[----:B------:R-:W-:Y:S05]  /*02c0*/  @P0 BRA `(.L_x_2) ;  /* 0x0000000000800947 */ /* 0x000fea0003800000 */
[----:B------:R-:W1:Y:S08]  /*02d0*/  LDC.64 R84, c[0x0][0x330] ;  /* 0x0000cc00ff547b82 */ /* 0x000e700000000a00 */
[----:B------:R-:W2:Y:S01]  /*02e0*/  LDC.64 R70, c[0x0][0x338] ;  /* 0x0000ce00ff467b82 */ /* 0x000ea20000000a00 */
[----:B-1----:R-:W-:-:S06]  /*02f0*/  IMAD.WIDE R84, R110, 0x8, R84 ;  /* 0x000000086e547825 */ /* 0x002fcc00078e0254 */
[----:B------:R-:W4:Y:S01]  /*0300*/  LDG.E.64 R84, desc[UR14][R84.64] ;  /* 0x0000000e54547981 */ /* 0x000f22000c1e1b00 */
[----:B--2---:R-:W-:-:S06]  /*0310*/  IMAD.WIDE R70, R110, 0x8, R70 ;  /* 0x000000086e467825 */ /* 0x004fcc00078e0246 */
[----:B------:R-:W4:Y:S01]  /*0320*/  LDG.E.64 R70, desc[UR14][R70.64] ;  /* 0x0000000e46467981 */ /* 0x000f22000c1e1b00 */
[----:B------:R-:W-:Y:S05]  /*0330*/  BRA `(.L_x_2) ;  /* 0x0000000000647947 */ /* 0x000fea0003800000 */
.L_x_1:
[----:B------:R-:W1:Y:S01]  /*0340*/  LDC.64 R4, c[0x0][0x350] ;  /* 0x0000d400ff047b82 */ /* 0x000e620000000a00 */
[----:B------:R-:W-:-:S07]  /*0350*/  SHF.R.S32.HI R9, RZ, 0x1f, R110 ;  /* 0x0000001fff097819 */ /* 0x000fce000001146e */
[----:B------:R-:W2:Y:S08]  /*0360*/  LDC.64 R2, c[0x0][0x358] ;  /* 0x0000d600ff027b82 */ /* 0x000eb00000000a00 */
[----:B------:R-:W3:Y:S08]  /*0370*/  LDC.64 R84, c[0x0][0x330] ;  /* 0x0000cc00ff547b82 */ /* 0x000ef00000000a00 */
[----:B------:R-:W4:Y:S01]  /*0380*/  LDC.64 R70, c[0x0][0x338] ;  /* 0x0000ce00ff467b82 */ /* 0x000f220000000a00 */
[----:B-1----:R-:W-:-:S02]  /*0390*/  IMAD R6, R9, R4, RZ ;  /* 0x0000000409067224 */ /* 0x002fc400078e02ff */
[----:B------:R-:W-:-:S04]  /*03a0*/  IMAD.WIDE.U32 R10, R110, R4, RZ ;  /* 0x000000046e0a7225 */ /* 0x000fc800078e00ff */
[C---:B------:R-:W-:Y:S02]  /*03b0*/  IMAD R5, R110.reuse, R5, R6 ;  /* 0x000000056e057224 */ /* 0x040fe400078e0206 */
[-C--:B--2---:R-:W-:Y:S02]  /*03c0*/  IMAD R0, R9, R2.reuse, RZ ;  /* 0x0000000209007224 */ /* 0x084fe400078e02ff */
[----:B------:R-:W-:Y:S01]  /*03d0*/  IMAD.WIDE.U32 R8, R110, R2, RZ ;  /* 0x000000026e087225 */ /* 0x000fe200078e00ff */
[----:B------:R-:W-:-:S03]  /*03e0*/  IADD3 R5, R11, R5, RZ ;  /* 0x000000050b057210 */ /* 0x000fc60007ffe0ff */
[----:B------:R-:W-:Y:S01]  /*03f0*/  IMAD R3, R110, R3, R0 ;  /* 0x000000036e037224 */ /* 0x000fe200078e0200 */
[----:B---3--:R-:W-:-:S04]  /*0400*/  LEA R84, P1, R10, R84, 0x3 ;  /* 0x000000540a547211 */ /* 0x008fc800078218ff */
[----:B------:R-:W-:Y:S02]  /*0410*/  IADD3 R3, R9, R3, RZ ;  /* 0x0000000309037210 */ /* 0x000fe40007ffe0ff */
[----:B------:R-:W-:Y:S02]  /*0420*/  LEA.HI.X R85, R10, R85, R5, 0x3, P1 ;  /* 0x000000550a557211 */ /* 0x000fe400008f1c05 */
[----:B----4-:R-:W-:-:S04]  /*0430*/  LEA R70, P0, R8, R70, 0x3 ;  /* 0x0000004608467211 */ /* 0x010fc800078018ff */
[----:B------:R-:W-:Y:S01]  /*0440*/  LEA.HI.X R71, R8, R71, R3, 0x3, P0 ;  /* 0x0000004708477211 */ /* 0x000fe200000f1c03 */
[----:B------:R-:W-:Y:S08]  /*0450*/  BRA `(.L_x_2) ;  /* 0x00000000001c7947 */ /* 0x000ff00003800000 */
.L_x_0:
[----:B------:R-:W1:Y:S01]  /*0460*/  LDC R0, c[0x0][0x224] ;  /* 0x00008900ff007b82 */ /* 0x000e620000000800 */
[----:B------:R-:W-:-:S07]  /*0470*/  IADD3 R7, R110, 0x1, RZ ;  /* 0x000000016e077810 */ /* 0x000fce0007ffe0ff */
[----:B------:R-:W2:Y:S01]  /*0480*/  LDC R3, c[0x0][0x328] ;  /* 0x0000ca00ff037b82 */ /* 0x000ea20000000800 */
[C---:B-1----:R-:W-:Y:S01]  /*0490*/  ISETP.GE.AND P0, PT, R7.reuse, R0, PT ;  /* 0x000000000700720c */ /* 0x042fe20003f06270 */
[-C--:B--2---:R-:W-:Y:S02]  /*04a0*/  IMAD R7, R7, R3.reuse, RZ ;  /* 0x0000000307077224 */ /* 0x084fe400078e02ff */
[----:B------:R-:W-:-:S10]  /*04b0*/  IMAD R80, R110, R3, RZ ;  /* 0x000000036e507224 */ /* 0x000fd400078e02ff */
[----:B------:R-:W1:Y:S02]  /*04c0*/  @P0 LDC R7, c[0x0][0x218] ;  /* 0x00008600ff070b82 */ /* 0x000e640000000800 */
.L_x_2:
[----:B------:R-:W2:Y:S01]  /*04d0*/  S2R R109, SR_TID.X ;  /* 0x00000000006d7919 */ /* 0x000ea20000002100 */
[C-C-:B-1----:R-:W-:Y:S01]  /*04e0*/  IMAD.IADD R2, R7.reuse, 0x1, -R80.reuse ;  /* 0x0000000107027824 */ /* 0x142fe200078e0a50 */
[----:B------:R-:W-:Y:S01]  /*04f0*/  IADD3 R86, R7, 0xf, -R80 ;  /* 0x0000000f07567810 */ /* 0x000fe20007ffe850 */
[----:B------:R-:W-:Y:S01]  /*0500*/  ULDC.64 UR4, c[0x0][0x210] ;  /* 0x0000840000047ab9 */ /* 0x000fe20000000a00 */
[----:B------:R-:W-:Y:S01]  /*0510*/  ULDC.64 UR12, c[0x0][0x230] ;  /* 0x00008c00000c7ab9 */ /* 0x000fe20000000a00 */
[----:B------:R-:W-:Y:S01]  /*0520*/  ULDC.64 UR10, c[0x0][0x250] ;  /* 0x00009400000a7ab9 */ /* 0x000fe20000000a00 */
[----:B------:R-:W-:Y:S01]  /*0530*/  SHF.R.S32.HI R81, RZ, 0x1f, R2 ;  /* 0x0000001fff517819 */ /* 0x000fe20000011402 */
[----:B------:R-:W-:Y:S01]  /*0540*/  VIADD R4, R86, 0xf ;  /* 0x0000000f56047836 */ /* 0x000fe20000000000 */
[----:B------:R-:W1:Y:S01]  /*0550*/  S2UR UR6, SR_CgaCtaId ;  /* 0x00000000000679c3 */ /* 0x000e620000008800 */
[----:B------:R-:W-:Y:S01]  /*0560*/  ULDC.64 UR8, c[0x0][0x240] ;  /* 0x0000900000087ab9 */ /* 0x000fe20000000a00 */
[----:B------:R-:W-:-:S02]  /*0570*/  LEA.HI R81, R81, R2, RZ, 0x4 ;  /* 0x0000000251517211 */ /* 0x000fc400078f20ff */
[----:B------:R-:W-:Y:S02]  /*0580*/  CS2R R54, SRZ ;  /* 0x0000000000367805 */ /* 0x000fe4000001ff00 */
[----:B------:R-:W-:Y:S02]  /*0590*/  ISETP.GE.U32.AND P5, PT, R4, 0x1f, PT ;  /* 0x0000001f0400780c */ /* 0x000fe40003fa6070 */
[----:B------:R-:W-:Y:S02]  /*05a0*/  CS2R R52, SRZ ;  /* 0x0000000000347805 */ /* 0x000fe4000001ff00 */
[----:B------:R-:W-:Y:S02]  /*05b0*/  LOP3.LUT R81, R81, 0xfffffff0, RZ, 0xc0, !PT ;  /* 0xfffffff051517812 */ /* 0x000fe400078ec0ff */
[----:B------:R-:W-:Y:S01]  /*05c0*/  CS2R R50, SRZ ;  /* 0x0000000000327805 */ /* 0x000fe2000001ff00 */
[----:B------:R-:W3:Y:S01]  /*05d0*/  LDC.64 R114, c[0x0][0x238] ;  /* 0x00008e00ff727b82 */ /* 0x000ee20000000a00 */
[----:B------:R-:W-:-:S02]  /*05e0*/  CS2R R48, SRZ ;  /* 0x0000000000307805 */ /* 0x000fc4000001ff00 */
[----:B------:R-:W-:Y:S01]  /*05f0*/  CS2R R58, SRZ ;  /* 0x00000000003a7805 */ /* 0x000fe2000001ff00 */
[----:B------:R-:W-:Y:S01]  /*0600*/  IMAD.IADD R81, R2, 0x1, -R81 ;  /* 0x0000000102517824 */ /* 0x000fe200078e0a51 */
[----:B------:R-:W-:Y:S02]  /*0610*/  LOP3.LUT R2, R86, 0xfffffff0, RZ, 0xc0, !PT ;  /* 0xfffffff056027812 */ /* 0x000fe400078ec0ff */
[----:B------:R-:W-:Y:S02]  /*0620*/  CS2R R56, SRZ ;  /* 0x0000000000387805 */ /* 0x000fe4000001ff00 */
[----:B------:R-:W-:Y:S02]  /*0630*/  CS2R R46, SRZ ;  /* 0x00000000002e7805 */ /* 0x000fe4000001ff00 */
[----:B------:R-:W-:Y:S02]  /*0640*/  CS2R R44, SRZ ;  /* 0x00000000002c7805 */ /* 0x000fe4000001ff00 */
[----:B------:R-:W-:Y:S01]  /*0650*/  ISETP.NE.AND P0, PT, R81, RZ, PT ;  /* 0x000000ff5100720c */ /* 0x000fe20003f05270 */
[----:B------:R-:W3:Y:S01]  /*0660*/  LDC.64 R68, c[0x0][0x268] ;  /* 0x00009a00ff447b82 */ /* 0x000ee20000000a00 */
[----:B------:R-:W-:-:S02]  /*0670*/  ISETP.NE.AND P4, PT, R2, 0x10, PT ;  /* 0x000000100200780c */ /* 0x000fc40003f85270 */
[----:B------:R-:W-:Y:S02]  /*0680*/  CS2R R26, SRZ ;  /* 0x00000000001a7805 */ /* 0x000fe4000001ff00 */
[----:B------:R-:W-:Y:S02]  /*0690*/  SEL R81, R81, 0x10, P0 ;  /* 0x0000001051517807 */ /* 0x000fe40000000000 */
[----:B------:R-:W-:Y:S02]  /*06a0*/  CS2R R62, SRZ ;  /* 0x00000000003e7805 */ /* 0x000fe4000001ff00 */
[----:B------:R-:W-:Y:S02]  /*06b0*/  CS2R R60, SRZ ;  /* 0x00000000003c7805 */ /* 0x000fe4000001ff00 */
[----:B------:R-:W-:Y:S02]  /*06c0*/  CS2R R42, SRZ ;  /* 0x00000000002a7805 */ /* 0x000fe4000001ff00 */
[----:B--2---:R-:W-:Y:S01]  /*06d0*/  SHF.R.S32.HI R10, RZ, 0x1f, R109 ;  /* 0x0000001fff0a7819 */ /* 0x004fe2000001146d */
[----:B------:R-:W-:Y:S01]  /*06e0*/  IMAD.WIDE.U32 R12, R81, UR12, RZ ;  /* 0x0000000c510c7c25 */ /* 0x000fe2000f8e00ff */
[----:B------:R-:W-:-:S02]  /*06f0*/  SHF.R.S32.HI R75, RZ, 0x1f, R81 ;  /* 0x0000001fff4b7819 */ /* 0x000fc40000011451 */
[----:B------:R-:W-:Y:S02]  /*0700*/  CS2R R40, SRZ ;  /* 0x0000000000287805 */ /* 0x000fe4000001ff00 */
[----:B------:R-:W-:Y:S01]  /*0710*/  LEA.HI R10, R10, R109, RZ, 0x5 ;  /* 0x0000006d0a0a7211 */ /* 0x000fe200078f28ff */
[----:B------:R-:W-:Y:S01]  /*0720*/  IMAD.WIDE.U32 R8, R81, UR10, RZ ;  /* 0x0000000a51087c25 */ /* 0x000fe2000f8e00ff */
[----:B------:R-:W-:Y:S02]  /*0730*/  CS2R R30, SRZ ;  /* 0x00000000001e7805 */ /* 0x000fe4000001ff00 */
[----:B------:R-:W-:Y:S02]  /*0740*/  CS2R R28, SRZ ;  /* 0x00000000001c7805 */ /* 0x000fe4000001ff00 */
[----:B------:R-:W-:Y:S01]  /*0750*/  LOP3.LUT R0, R10, 0xffffffe0, RZ, 0xc0, !PT ;  /* 0xffffffe00a007812 */ /* 0x000fe200078ec0ff */
[----:B------:R-:W-:Y:S01]  /*0760*/  IMAD R4, R75, UR10, RZ ;  /* 0x0000000a4b047c24 */ /* 0x000fe2000f8e02ff */
[----:B------:R-:W-:Y:S01]  /*0770*/  SHF.R.S32.HI R10, RZ, 0x5, R10 ;  /* 0x00000005ff0a7819 */ /* 0x000fe2000001140a */
[----:B------:R-:W-:Y:S01]  /*0780*/  IMAD.SHL.U32 R77, R12, 0x8, RZ ;  /* 0x000000080c4d7824 */ /* 0x000fe200078e00ff */
[----:B------:R-:W-:Y:S01]  /*0790*/  CS2R R66, SRZ ;  /* 0x0000000000427805 */ /* 0x000fe2000001ff00 */
[----:B------:R-:W-:Y:S01]  /*07a0*/  IMAD.IADD R0, R109, 0x1, -R0 ;  /* 0x000000016d007824 */ /* 0x000fe200078e0a00 */
[----:B------:R-:W-:Y:S01]  /*07b0*/  CS2R R64, SRZ ;  /* 0x0000000000407805 */ /* 0x000fe2000001ff00 */
[----:B------:R-:W-:Y:S01]  /*07c0*/  IMAD.SHL.U32 R10, R10, 0x2, RZ ;  /* 0x000000020a0a7824 */ /* 0x000fe200078e00ff */
[----:B------:R-:W-:Y:S01]  /*07d0*/  CS2R R38, SRZ ;  /* 0x0000000000267805 */ /* 0x000fe2000001ff00 */
[----:B------:R-:W-:Y:S01]  /*07e0*/  IMAD R11, R81, UR11, R4 ;  /* 0x0000000b510b7c24 */ /* 0x000fe2000f8e0204 */
[----:B------:R-:W-:Y:S01]  /*07f0*/  SHF.R.S32.HI R3, RZ, 0x1f, R0 ;  /* 0x0000001fff037819 */ /* 0x000fe20000011400 */
[----:B------:R-:W-:Y:S01]  /*0800*/  IMAD.SHL.U32 R73, R8, 0x8, RZ ;  /* 0x0000000808497824 */ /* 0x000fe200078e00ff */
[----:B------:R-:W-:-:S02]  /*0810*/  CS2R R36, SRZ ;  /* 0x0000000000247805 */ /* 0x000fc4000001ff00 */
[----:B------:R-:W-:Y:S02]  /*0820*/  CS2R R34, SRZ ;  /* 0x0000000000227805 */ /* 0x000fe4000001ff00 */
[----:B------:R-:W-:Y:S02]  /*0830*/  LEA.HI R3, R3, R0, RZ, 0x4 ;  /* 0x0000000003037211 */ /* 0x000fe400078f20ff */
[----:B------:R-:W-:Y:S02]  /*0840*/  CS2R R32, SRZ ;  /* 0x0000000000207805 */ /* 0x000fe4000001ff00 */
[C---:B------:R-:W-:Y:S02]  /*0850*/  LOP3.LUT R23, R3.reuse, 0xfffffff0, RZ, 0xc0, !PT ;  /* 0xfffffff003177812 */ /* 0x040fe400078ec0ff */
[----:B------:R-:W-:Y:S02]  /*0860*/  LEA.HI.SX32 R10, R3, R10, 0x1c ;  /* 0x0000000a030a7211 */ /* 0x000fe400078fe2ff */
[----:B------:R-:W-:Y:S01]  /*0870*/  VIADDMNMX R3, R80, R81, R7, PT ;  /* 0x0000005150037246 */ /* 0x000fe20003800107 */
[----:B------:R-:W-:-:S02]  /*0880*/  IMAD.IADD R23, R0, 0x1, -R23 ;  /* 0x0000000100177824 */ /* 0x000fc400078e0a17 */
[----:B------:R-:W-:Y:S02]  /*0890*/  IMAD.IADD R80, R10, 0x1, R80 ;  /* 0x000000010a507824 */ /* 0x000fe400078e0250 */
[----:B------:R-:W-:Y:S01]  /*08a0*/  VIADD R82, R23, UR7 ;  /* 0x0000000717527c36 */ /* 0x000fe20008000000 */
[--C-:B------:R-:W-:Y:S01]  /*08b0*/  SHF.R.S32.HI R4, RZ, 0x1f, R23.reuse ;  /* 0x0000001fff047819 */ /* 0x100fe20000011417 */
[----:B------:R-:W-:Y:S01]  /*08c0*/  IMAD R0, R75, UR12, RZ ;  /* 0x0000000c4b007c24 */ /* 0x000fe2000f8e02ff */
[-C--:B------:R-:W-:Y:S01]  /*08d0*/  ISETP.GE.AND P3, PT, R80, R3.reuse, PT ;  /* 0x000000035000720c */ /* 0x080fe20003f66270 */
[C---:B------:R-:W-:Y:S01]  /*08e0*/  VIADD R7, R82.reuse, 0x10 ;  /* 0x0000001052077836 */ /* 0x040fe20000000000 */
[----:B------:R-:W-:Y:S01]  /*08f0*/  SHF.R.S32.HI R76, RZ, 0x1f, R80 ;  /* 0x0000001fff4c7819 */ /* 0x000fe20000011450 */
[C---:B------:R-:W-:Y:S01]  /*0900*/  VIADD R6, R82.reuse, 0x20 ;  /* 0x0000002052067836 */ /* 0x040fe20000000000 */
[----:B------:R-:W-:Y:S01]  /*0910*/  BAR.SYNC.DEFER_BLOCKING 0x0 ;  /* 0x0000000000007b1d */ /* 0x000fe20000010000 */
[C---:B------:R-:W-:Y:S01]  /*0920*/  VIADD R5, R82.reuse, 0x30 ;  /* 0x0000003052057836 */ /* 0x040fe20000000000 */
[----:B------:R-:W-:Y:S01]  /*0930*/  ISETP.LT.AND P0, PT, R82, UR4, !P3 ;  /* 0x0000000452007c0c */ /* 0x000fe2000df01270 */
[----:B------:R-:W-:Y:S01]  /*0940*/  IMAD R15, R81, UR13, R0 ;  /* 0x0000000d510f7c24 */ /* 0x000fe2000f8e0200 */
[----:B------:R-:W-:Y:S01]  /*0950*/  ISETP.LT.AND P1, PT, R7, UR4, !P3 ;  /* 0x0000000407007c0c */ /* 0x000fe2000df21270 */
[----:B------:R-:W-:Y:S01]  /*0960*/  VIADD R0, R80, 0x8 ;  /* 0x0000000850007836 */ /* 0x000fe20000000000 */
[----:B------:R-:W-:Y:S01]  /*0970*/  ISETP.LT.AND P2, PT, R6, UR4, !P3 ;  /* 0x0000000406007c0c */ /* 0x000fe2000df41270 */
[----:B------:R-:W-:Y:S01]  /*0980*/  IMAD.IADD R90, R112, 0x1, R23 ;  /* 0x00000001705a7824 */ /* 0x000fe200078e0217 */
[----:B------:R-:W-:Y:S01]  /*0990*/  ISETP.LT.AND P3, PT, R5, UR4, !P3 ;  /* 0x0000000405007c0c */ /* 0x000fe2000df61270 */
[----:B------:R-:W-:Y:S01]  /*09a0*/  IMAD.IADD R88, R13, 0x1, R15 ;  /* 0x000000010d587824 */ /* 0x000fe200078e020f */
[----:B------:R-:W-:Y:S01]  /*09b0*/  SEL R2, RZ, 0x1, !P0 ;  /* 0x00000001ff027807 */ /* 0x000fe20004000000 */
[----:B------:R-:W-:Y:S01]  /*09c0*/  VIADD R21, R90, 0x30 ;  /* 0x000000305a157836 */ /* 0x000fe20000000000 */
[----:B------:R-:W-:Y:S01]  /*09d0*/  ISETP.GE.AND P6, PT, R0, R3, PT ;  /* 0x000000030000720c */ /* 0x000fe20003fc6270 */
[----:B------:R-:W-:Y:S01]  /*09e0*/  IMAD.IADD R0, R9, 0x1, R11 ;  /* 0x0000000109007824 */ /* 0x000fe200078e020b */
[----:B------:R-:W-:-:S02]  /*09f0*/  P2R R2, PR, R2, 0xf ;  /* 0x0000000f02027803 */ /* 0x000fc40000000000 */
[----:B------:R-:W-:Y:S01]  /*0a00*/  ISETP.GE.AND P3, PT, R80, R3, PT ;  /* 0x000000035000720c */ /* 0x000fe20003f66270 */
[----:B------:R-:W-:Y:S01]  /*0a10*/  VIADD R3, R90, 0x10 ;  /* 0x000000105a037836 */ /* 0x000fe20000000000 */
[----:B------:R-:W-:Y:S01]  /*0a20*/  LEA.HI R13, R4, R23, RZ, 0x3 ;  /* 0x00000017040d7211 */ /* 0x000fe200078f18ff */
[C---:B------:R-:W-:Y:S01]  /*0a30*/  VIADD R4, R90.reuse, 0x20 ;  /* 0x000000205a047836 */ /* 0x040fe20000000000 */
[----:B------:R-:W-:Y:S02]  /*0a40*/  ISETP.LT.AND P0, PT, R90, UR5, !P3 ;  /* 0x000000055a007c0c */ /* 0x000fe4000df01270 */
[----:B------:R-:W-:Y:S02]  /*0a50*/  ISETP.LT.AND P1, PT, R3, UR5, !P3 ;  /* 0x0000000503007c0c */ /* 0x000fe4000df21270 */
[----:B------:R-:W-:Y:S02]  /*0a60*/  ISETP.LT.AND P2, PT, R4, UR5, !P3 ;  /* 0x0000000504007c0c */ /* 0x000fe4000df41270 */
[----:B------:R-:W-:-:S02]  /*0a70*/  ISETP.LT.AND P3, PT, R21, UR5, !P3 ;  /* 0x0000000515007c0c */ /* 0x000fc4000df61270 */
[----:B------:R-:W-:Y:S02]  /*0a80*/  SEL R17, RZ, 0x1, !P0 ;  /* 0x00000001ff117807 */ /* 0x000fe40004000000 */
[----:B------:R-:W-:Y:S02]  /*0a90*/  SHF.R.S32.HI R9, RZ, 0x1f, R10 ;  /* 0x0000001fff097819 */ /* 0x000fe4000001140a */
[----:B------:R-:W-:Y:S02]  /*0aa0*/  P2R R17, PR, R17, 0xf ;  /* 0x0000000f11117803 */ /* 0x000fe40000000000 */
[----:B------:R-:W-:Y:S02]  /*0ab0*/  ISETP.LT.AND P2, PT, R82, UR4, !P6 ;  /* 0x0000000452007c0c */ /* 0x000fe4000f741270 */
[----:B------:R-:W-:Y:S02]  /*0ac0*/  LEA.HI R9, R9, R10, RZ, 0x2 ;  /* 0x0000000a09097211 */ /* 0x000fe400078f10ff */
[----:B------:R-:W-:-:S02]  /*0ad0*/  ISETP.LT.AND P0, PT, R7, UR4, !P6 ;  /* 0x0000000407007c0c */ /* 0x000fc4000f701270 */
[----:B------:R-:W-:Y:S02]  /*0ae0*/  SHF.L.U64.HI R88, R12, 0x3, R88 ;  /* 0x000000030c587819 */ /* 0x000fe40000010258 */
[----:B------:R-:W-:Y:S02]  /*0af0*/  SEL R25, RZ, 0x100, !P2 ;  /* 0x00000100ff197807 */ /* 0x000fe40005000000 */
[C---:B------:R-:W-:Y:S01]  /*0b00*/  LOP3.LUT R12, R23.reuse, 0x6, RZ, 0xc0, !PT ;  /* 0x00000006170c7812 */ /* 0x040fe200078ec0ff */
[----:B------:R-:W-:Y:S01]  /*0b10*/  IMAD.SHL.U32 R23, R23, 0x4, RZ ;  /* 0x0000000417177824 */ /* 0x000fe200078e00ff */
[----:B------:R-:W-:Y:S02]  /*0b20*/  ISETP.LT.AND P2, PT, R5, UR4, !P6 ;  /* 0x0000000405007c0c */ /* 0x000fe4000f741270 */
[----:B------:R-:W-:Y:S02]  /*0b30*/  LOP3.LUT R9, R9, 0xfffffffc, RZ, 0xc0, !PT ;  /* 0xfffffffc09097812 */ /* 0x000fe400078ec0ff */
[----:B------:R-:W-:-:S02]  /*0b40*/  SEL R20, RZ, 0x200, !P0 ;  /* 0x00000200ff147807 */ /* 0x000fc40004000000 */
[----:B------:R-:W-:Y:S01]  /*0b50*/  ISETP.LT.AND P0, PT, R90, UR5, !P6 ;  /* 0x000000055a007c0c */ /* 0x000fe2000f701270 */
[----:B------:R-:W-:Y:S01]  /*0b60*/  IMAD.IADD R10, R10, 0x1, -R9 ;  /* 0x000000010a0a7824 */ /* 0x000fe200078e0a09 */
[----:B------:R-:W-:Y:S02]  /*0b70*/  SHF.R.U32.HI R12, RZ, 0x1, R12 ;  /* 0x00000001ff0c7819 */ /* 0x000fe4000001160c */
[----:B------:R-:W-:Y:S02]  /*0b80*/  SEL R18, RZ, 0x800, !P2 ;  /* 0x00000800ff127807 */ /* 0x000fe40005000000 */
[----:B------:R-:W-:Y:S02]  /*0b90*/  ISETP.LT.AND P2, PT, R4, UR5, !P6 ;  /* 0x0000000504007c0c */ /* 0x000fe4000f741270 */
[----:B------:R-:W-:Y:S02]  /*0ba0*/  ISETP.LT.AND P3, PT, R6, UR4, !P6 ;  /* 0x0000000406007c0c */ /* 0x000fe4000f761270 */
[----:B------:R-:W-:-:S02]  /*0bb0*/  SEL R16, RZ, 0x100, !P0 ;  /* 0x00000100ff107807 */ /* 0x000fc40004000000 */
[----:B------:R-:W-:Y:S02]  /*0bc0*/  LOP3.LUT R23, R12, 0x4, R23, 0xf8, !PT ;  /* 0x000000040c177812 */ /* 0x000fe400078ef817 */
[----:B------:R-:W-:Y:S02]  /*0bd0*/  ISETP.GE.AND P0, PT, R82, UR4, PT ;  /* 0x0000000452007c0c */ /* 0x000fe4000bf06270 */
[----:B------:R-:W-:Y:S02]  /*0be0*/  SEL R14, RZ, 0x400, !P2 ;  /* 0x00000400ff0e7807 */ /* 0x000fe40005000000 */
[----:B------:R-:W-:Y:S02]  /*0bf0*/  ISETP.GE.AND P1, PT, R7, UR4, PT ;  /* 0x0000000407007c0c */ /* 0x000fe4000bf26270 */
[----:B------:R-:W-:Y:S02]  /*0c00*/  SEL R19, RZ, 0x400, !P3 ;  /* 0x00000400ff137807 */ /* 0x000fe40005800000 */
[----:B------:R-:W-:Y:S01]  /*0c10*/  ISETP.GE.AND P2, PT, R5, UR4, PT ;  /* 0x0000000405007c0c */ /* 0x000fe2000bf46270 */
[----:B------:R-:W-:Y:S01]  /*0c20*/  IMAD R5, R76, UR12, RZ ;  /* 0x0000000c4c057c24 */ /* 0x000fe2000f8e02ff */
[----:B------:R-:W-:-:S02]  /*0c30*/  SHF.R.S32.HI R83, RZ, 0x1f, R82 ;  /* 0x0000001fff537819 */ /* 0x000fc40000011452 */
[----:B------:R-:W-:Y:S01]  /*0c40*/  SHF.L.U64.HI R0, R8, 0x3, R0 ;  /* 0x0000000308007819 */ /* 0x000fe20000010200 */
[C---:B------:R-:W-:Y:S01]  /*0c50*/  IMAD R5, R80.reuse, UR13, R5 ;  /* 0x0000000d50057c24 */ /* 0x040fe2000f8e0205 */
[----:B------:R-:W-:Y:S02]  /*0c60*/  ISETP.LT.AND P3, PT, R3, UR5, !P6 ;  /* 0x0000000503007c0c */ /* 0x000fe4000f761270 */
[----:B------:R-:W-:Y:S02]  /*0c70*/  SEL R11, RZ, 0x1, P0 ;  /* 0x00000001ff0b7807 */ /* 0x000fe40000000000 */
[----:B------:R-:W-:Y:S02]  /*0c80*/  SEL R8, RZ, 0x100, P0 ;  /* 0x00000100ff087807 */ /* 0x000fe40000000000 */
[----:B------:R-:W-:Y:S02]  /*0c90*/  SHF.R.U32.HI R13, RZ, 0x3, R13 ;  /* 0x00000003ff0d7819 */ /* 0x000fe4000001160d */
[----:B------:R-:W-:Y:S01]  /*0ca0*/  LOP3.LUT R24, R23, 0x1, R10, 0x78, !PT ;  /* 0x0000000117187812 */ /* 0x000fe200078e780a */
[----:B------:R-:W-:Y:S01]  /*0cb0*/  IMAD.WIDE.U32 R22, R80, UR12, R82 ;  /* 0x0000000c50167c25 */ /* 0x000fe2000f8e0052 */
[----:B------:R-:W-:-:S02]  /*0cc0*/  LOP3.LUT R12, R9, R12, RZ, 0xfc, !PT ;  /* 0x0000000c090c7212 */ /* 0x000fc400078efcff */
[----:B------:R-:W-:Y:S01]  /*0cd0*/  ISETP.GE.AND P0, PT, R90, UR5, PT ;  /* 0x000000055a007c0c */ /* 0x000fe2000bf06270 */
[----:B------:R-:W-:Y:S01]  /*0ce0*/  IMAD R13, R24, 0x2, R13 ;  /* 0x00000002180d7824 */ /* 0x000fe200078e020d */
[----:B------:R-:W-:Y:S01]  /*0cf0*/  SEL R9, RZ, 0xffffffff, P1 ;  /* 0xffffffffff097807 */ /* 0x000fe20000800000 */
[----:B------:R-:W-:Y:S01]  /*0d00*/  IMAD.SHL.U32 R10, R10, 0x2, RZ ;  /* 0x000000020a0a7824 */ /* 0x000fe200078e00ff */
[----:B------:R-:W-:Y:S01]  /*0d10*/  SEL R7, RZ, 0x200, P1 ;  /* 0x00000200ff077807 */ /* 0x000fe20000800000 */
[----:B------:R-:W-:Y:S01]  /*0d20*/  IMAD.SHL.U32 R78, R22, 0x8, RZ ;  /* 0x00000008164e7824 */ /* 0x000fe200078e00ff */
[----:B------:R-:W-:Y:S02]  /*0d30*/  LOP3.LUT R20, R20, R25, R2, 0xfe, !PT ;  /* 0x0000001914147212 */ /* 0x000fe400078efe02 */
[----:B------:R-:W-:Y:S02]  /*0d40*/  CS2R R24, SRZ ;  /* 0x0000000000187805 */ /* 0x000fe4000001ff00 */
[----:B------:R-:W-:-:S02]  /*0d50*/  SEL R15, RZ, 0x200, !P3 ;  /* 0x00000200ff0f7807 */ /* 0x000fc40005800000 */
[----:B------:R-:W-:Y:S02]  /*0d60*/  ISETP.GE.AND P1, PT, R3, UR5, PT ;  /* 0x0000000503007c0c */ /* 0x000fe4000bf26270 */
[----:B------:R-:W-:Y:S01]  /*0d70*/  ISETP.GE.AND P3, PT, R6, UR4, PT ;  /* 0x0000000406007c0c */ /* 0x000fe2000bf66270 */
[----:B------:R-:W-:Y:S01]  /*0d80*/  UMOV UR4, 0x400 ;  /* 0x0000040000047882 */ /* 0x000fe20000000000 */
[----:B------:R-:W-:Y:S01]  /*0d90*/  SEL R6, RZ, 0x1, P0 ;  /* 0x00000001ff067807 */ /* 0x000fe20000000000 */
[----:B-1----:R-:W-:Y:S01]  /*0da0*/  ULEA UR6, UR6, UR4, 0x18 ;  /* 0x0000000406067291 */ /* 0x002fe2000f8ec03f */
[----:B------:R-:W-:Y:S02]  /*0db0*/  SEL R3, RZ, 0x100, P0 ;  /* 0x00000100ff037807 */ /* 0x000fe40000000000 */
[----:B------:R-:W-:Y:S02]  /*0dc0*/  ISETP.GE.AND P0, PT, R4, UR5, PT ;  /* 0x0000000504007c0c */ /* 0x000fe4000bf06270 */
[----:B------:R-:W-:Y:S01]  /*0dd0*/  LOP3.LUT R18, R18, R19, R20, 0xfe, !PT ;  /* 0x0000001312127212 */ /* 0x000fe200078efe14 */
[----:B------:R-:W-:Y:S01]  /*0de0*/  IMAD.IADD R19, R23, 0x1, R5 ;  /* 0x0000000117137824 */ /* 0x000fe200078e0205 */
[----:B------:R-:W-:Y:S01]  /*0df0*/  SEL R4, RZ, 0xffffffff, P1 ;  /* 0xffffffffff047807 */ /* 0x000fe20000800000 */
[----:B------:R-:W-:Y:S01]  /*0e00*/  IMAD R5, R76, UR10, RZ ;  /* 0x0000000a4c057c24 */ /* 0x000fe2000f8e02ff */
[----:B------:R-:W-:-:S02]  /*0e10*/  SHF.R.S32.HI R91, RZ, 0x1f, R90 ;  /* 0x0000001fff5b7819 */ /* 0x000fc4000001145a */
[----:B------:R-:W-:Y:S01]  /*0e20*/  SEL R2, RZ, 0x200, P1 ;  /* 0x00000200ff027807 */ /* 0x000fe20000800000 */
[----:B------:R-:W-:Y:S01]  /*0e30*/  IMAD R5, R80, UR11, R5 ;  /* 0x0000000b50057c24 */ /* 0x000fe2000f8e0205 */
[----:B------:R-:W-:Y:S01]  /*0e40*/  LOP3.LUT R13, R13, 0x4, R10, 0x78, !PT ;  /* 0x000000040d0d7812 */ /* 0x000fe200078e780a */
[----:B------:R-:W-:Y:S01]  /*0e50*/  IMAD.SHL.U32 R10, R9, 0x2, RZ ;  /* 0x00000002090a7824 */ /* 0x000fe200078e00ff */
[C---:B------:R-:W-:Y:S01]  /*0e60*/  ISETP.LT.AND P6, PT, R21.reuse, UR5, !P6 ;  /* 0x0000000515007c0c */ /* 0x040fe2000f7c1270 */
[----:B------:R-:W-:Y:S01]  /*0e70*/  IMAD.SHL.U32 R9, R4, 0x2, RZ ;  /* 0x0000000204097824 */ /* 0x000fe200078e00ff */
[----:B------:R-:W-:Y:S01]  /*0e80*/  ISETP.GE.AND P1, PT, R21, UR5, PT ;  /* 0x0000000515007c0c */ /* 0x000fe2000bf26270 */
[----:B------:R-:W-:Y:S01]  /*0e90*/  IMAD.WIDE.U32 R20, R80, UR10, R90 ;  /* 0x0000000a50147c25 */ /* 0x000fe2000f8e005a */
[----:B------:R-:W-:Y:S01]  /*0ea0*/  LOP3.LUT R11, R10, 0x2, R11, 0xe2, !PT ;  /* 0x000000020a0b7812 */ /* 0x000fe200078ee20b */
[----:B------:R-:W-:Y:S01]  /*0eb0*/  ULDC.64 UR4, c[0x0][0x248] ;  /* 0x0000920000047ab9 */ /* 0x000fe20000000a00 */
[----:B------:R-:W-:Y:S01]  /*0ec0*/  LOP3.LUT R6, R9, 0x2, R6, 0xe2, !PT ;  /* 0x0000000209067812 */ /* 0x000fe200078ee206 */
[----:B------:R-:W-:Y:S01]  /*0ed0*/  IMAD.IADD R72, R21, 0x1, R5 ;  /* 0x0000000115487824 */ /* 0x000fe200078e0205 */
[----:B------:R-:W-:Y:S01]  /*0ee0*/  SEL R5, RZ, 0x4, P0 ;  /* 0x00000004ff057807 */ /* 0x000fe20000000000 */
[----:B------:R-:W-:Y:S01]  /*0ef0*/  IMAD R12, R12, 0x40, R13 ;  /* 0x000000400c0c7824 */ /* 0x000fe200078e020d */
[----:B------:R-:W-:Y:S01]  /*0f00*/  SEL R4, RZ, 0x8, P1 ;  /* 0x00000008ff047807 */ /* 0x000fe20000800000 */
[----:B------:R-:W-:Y:S01]  /*0f10*/  UIADD3 UR4, UP0, UR8, -UR4, URZ ;  /* 0x8000000408047290 */ /* 0x000fe2000ff1e03f */
[----:B------:R-:W-:Y:S01]  /*0f20*/  SEL R10, RZ, 0x4, P3 ;  /* 0x00000004ff0a7807 */ /* 0x000fe20001800000 */
[----:B------:R-:W-:Y:S01]  /*0f30*/  IMAD.SHL.U32 R79, R20, 0x8, RZ ;  /* 0x00000008144f7824 */ /* 0x000fe200078e00ff */
[----:B------:R-:W-:Y:S01]  /*0f40*/  SEL R9, RZ, 0x8, P2 ;  /* 0x00000008ff097807 */ /* 0x000fe20001000000 */
[----:B------:R-:W-:Y:S01]  /*0f50*/  UIADD3.X UR5, UR9, ~UR5, URZ, UP0, !UPT ;  /* 0x8000000509057290 */ /* 0x000fe200087fe43f */
[----:B------:R-:W-:-:S02]  /*0f60*/  LOP3.LUT R4, R4, R5, R6, 0xfe, !PT ;  /* 0x0000000504047212 */ /* 0x000fc400078efe06 */
[----:B------:R-:W-:Y:S02]  /*0f70*/  LOP3.LUT R9, R9, R10, R11, 0xfe, !PT ;  /* 0x0000000a09097212 */ /* 0x000fe400078efe0b */
[----:B------:R-:W-:Y:S02]  /*0f80*/  LOP3.LUT R2, R2, R3, R4, 0xfe, !PT ;  /* 0x0000000302027212 */ /* 0x000fe400078efe04 */
[----:B------:R-:W-:Y:S02]  /*0f90*/  SEL R18, R18, RZ, P5 ;  /* 0x000000ff12127207 */ /* 0x000fe40002800000 */
[----:B------:R-:W-:Y:S02]  /*0fa0*/  LOP3.LUT R7, R7, R8, R9, 0xfe, !PT ;  /* 0x0000000807077212 */ /* 0x000fe400078efe09 */
[----:B------:R-:W-:Y:S01]  /*0fb0*/  SEL R4, RZ, 0x400, P3 ;  /* 0x00000400ff047807 */ /* 0x000fe20001800000 */
[----:B------:R-:W-:Y:S01]  /*0fc0*/  IMAD.SHL.U32 R5, R18, 0x8, RZ ;  /* 0x0000000812057824 */ /* 0x000fe200078e00ff */
[----:B------:R-:W-:-:S02]  /*0fd0*/  SEL R124, RZ, 0x800, P2 ;  /* 0x00000800ff7c7807 */ /* 0x000fc40001000000 */
[----:B------:R-:W-:Y:S02]  /*0fe0*/  SEL R3, RZ, 0x400, P0 ;  /* 0x00000400ff037807 */ /* 0x000fe40000000000 */
[----:B------:R-:W-:Y:S02]  /*0ff0*/  SEL R122, RZ, 0x800, P1 ;  /* 0x00000800ff7a7807 */ /* 0x000fe40000800000 */
[----:B------:R-:W-:Y:S01]  /*1000*/  LOP3.LUT R124, R124, R4, R7, 0xfe, !PT ;  /* 0x000000047c7c7212 */ /* 0x000fe200078efe07 */
[----:B------:R-:W-:Y:S01]  /*1010*/  IMAD.SHL.U32 R4, R18, 0x4, RZ ;  /* 0x0000000412047824 */ /* 0x000fe200078e00ff */
[----:B------:R-:W-:Y:S01]  /*1020*/  LOP3.LUT R122, R122, R3, R2, 0xfe, !PT ;  /* 0x000000037a7a7212 */ /* 0x000fe200078efe02 */
[----:B------:R-:W-:Y:S01]  /*1030*/  IMAD.SHL.U32 R3, R18, 0x2, RZ ;  /* 0x0000000212037824 */ /* 0x000fe200078e00ff */
[----:B------:R-:W-:Y:S02]  /*1040*/  SHF.L.U64.HI R74, R22, 0x3, R19 ;  /* 0x00000003164a7819 */ /* 0x000fe40000010213 */
[----:B------:R-:W-:-:S02]  /*1050*/  CS2R R22, SRZ ;  /* 0x0000000000167805 */ /* 0x000fc4000001ff00 */
[----:B----4-:R-:W-:Y:S02]  /*1060*/  IADD3 R10, P0, R84, R78, RZ ;  /* 0x0000004e540a7210 */ /* 0x010fe40007f1e0ff */
[----:B------:R-:W-:Y:S02]  /*1070*/  LOP3.LUT P2, RZ, R5, 0x8, RZ, 0xc0, !PT ;  /* 0x0000000805ff7812 */ /* 0x000fe4000784c0ff */
[----:B------:R-:W-:Y:S01]  /*1080*/  SEL R9, RZ, 0x800, !P6 ;  /* 0x00000800ff097807 */ /* 0x000fe20007000000 */
[----:B------:R-:W-:Y:S01]  /*1090*/  IMAD.X R11, R85, 0x1, R74, P0 ;  /* 0x00000001550b7824 */ /* 0x000fe200000e064a */
[----:B------:R-:W-:Y:S02]  /*10a0*/  LOP3.LUT P1, RZ, R4, 0x8, RZ, 0xc0, !PT ;  /* 0x0000000804ff7812 */ /* 0x000fe4000782c0ff */
[----:B------:R-:W-:Y:S02]  /*10b0*/  LOP3.LUT R2, R18, 0x100, RZ, 0xc0, !PT ;  /* 0x0000010012027812 */ /* 0x000fe400078ec0ff */
[----:B------:R-:W-:-:S02]  /*10c0*/  LOP3.LUT P6, RZ, R3, 0x8, RZ, 0xc0, !PT ;  /* 0x0000000803ff7812 */ /* 0x000fc400078cc0ff */
[----:B------:R-:W-:Y:S02]  /*10d0*/  LOP3.LUT P0, RZ, R18, 0x8, RZ, 0xc0, !PT ;  /* 0x0000000812ff7812 */ /* 0x000fe4000780c0ff */
[----:B------:R-:W-:Y:S02]  /*10e0*/  SHF.R.U32.HI R2, RZ, 0x5, R2 ;  /* 0x00000005ff027819 */ /* 0x000fe40000011602 */
[----:B------:R-:W-:Y:S02]  /*10f0*/  LOP3.LUT R15, R15, R16, R17, 0xfe, !PT ;  /* 0x000000100f0f7212 */ /* 0x000fe400078efe11 */
[----:B------:R-:W-:Y:S02]  /*1100*/  CS2R R16, SRZ ;  /* 0x0000000000107805 */ /* 0x000fe4000001ff00 */
[----:B------:R-:W-:Y:S02]  /*1110*/  LEA R111, R12, UR6, 0x3 ;  /* 0x000000060c6f7c11 */ /* 0x000fe4000f8e18ff */
[----:B------:R-:W-:-:S02]  /*1120*/  ISETP.NE.U32.AND P3, PT, R2, RZ, PT ;  /* 0x000000ff0200720c */ /* 0x000fc40003f65070 */
[----:B------:R-:W-:Y:S01]  /*1130*/  LOP3.LUT R9, R9, R14, R15, 0xfe, !PT ;  /* 0x0000000e09097212 */ /* 0x000fe200078efe0f */
[----:B------:R-:W-:Y:S01]  /*1140*/  @!PT LDS RZ, [RZ] ;  /* 0x00000000fffff984 */ /* 0x000fe20000000800 */
[----:B------:R-:W-:Y:S01]  /*1150*/  @!PT LDS RZ, [RZ] ;  /* 0x00000000fffff984 */ /* 0x000fe20000000800 */
[----:B------:R-:W-:Y:S01]  /*1160*/  @!PT LDS RZ, [RZ] ;  /* 0x00000000fffff984 */ /* 0x000fe20000000800 */
[----:B------:R-:W-:Y:S01]  /*1170*/  LDGSTS.E.LTC128B.64 [R111], desc[UR14][R10.64], P2 ;  /* 0x000000000a6f7fae */ /* 0x000fe20009121b4e */
[C---:B------:R-:W-:Y:S02]  /*1180*/  LOP3.LUT R2, R18.reuse, 0x200, RZ, 0xc0, !PT ;  /* 0x0000020012027812 */ /* 0x040fe400078ec0ff */
[C---:B------:R-:W-:Y:S01]  /*1190*/  LOP3.LUT R4, R18.reuse, 0x800, RZ, 0xc0, !PT ;  /* 0x0000080012047812 */ /* 0x040fe200078ec0ff */
[----:B------:R-:W-:Y:S01]  /*11a0*/  LDGSTS.E.LTC128B.64 [R111+0x80], desc[UR14][R10.64+0x80], P1 ;  /* 0x000800800a6f7fae */ /* 0x000fe20008921b4e */
[----:B------:R-:W-:Y:S02]  /*11b0*/  SHF.R.U32.HI R2, RZ, 0x6, R2 ;  /* 0x00000006ff027819 */ /* 0x000fe40000011602 */
[----:B------:R-:W-:Y:S01]  /*11c0*/  SEL R9, R9, RZ, P5 ;  /* 0x000000ff09097207 */ /* 0x000fe20002800000 */
[----:B------:R-:W-:Y:S01]  /*11d0*/  LDGSTS.E.LTC128B.64 [R111+0x100], desc[UR14][R10.64+0x100], P6 ;  /* 0x001001000a6f7fae */ /* 0x000fe2000b121b4e */
[----:B------:R-:W-:-:S02]  /*11e0*/  LOP3.LUT R3, R18, 0x400, RZ, 0xc0, !PT ;  /* 0x0000040012037812 */ /* 0x000fc400078ec0ff */
[----:B------:R-:W-:Y:S02]  /*11f0*/  CS2R R18, SRZ ;  /* 0x0000000000127805 */ /* 0x000fe4000001ff00 */
[----:B------:R-:W-:Y:S01]  /*1200*/  ISETP.NE.U32.AND P2, PT, R2, RZ, PT ;  /* 0x000000ff0200720c */ /* 0x000fe20003f45070 */
[----:B------:R-:W-:Y:S01]  /*1210*/  LDGSTS.E.LTC128B.64 [R111+0x180], desc[UR14][R10.64+0x180], P0 ;  /* 0x001801800a6f7fae */ /* 0x000fe20008121b4e */
[----:B---3--:R-:W-:Y:S01]  /*1220*/  IADD3 R14, P0, R10, R114, RZ ;  /* 0x000000720a0e7210 */ /* 0x008fe20007f1e0ff */
[----:B------:R-:W-:Y:S01]  /*1230*/  IMAD.SHL.U32 R2, R9, 0x4, RZ ;  /* 0x0000000409027824 */ /* 0x000fe200078e00ff */
[----:B------:R-:W-:Y:S02]  /*1240*/  SHF.R.U32.HI R4, RZ, 0x8, R4 ;  /* 0x00000008ff047819 */ /* 0x000fe40000011604 */
[----:B------:R-:W-:Y:S01]  /*1250*/  IADD3 R5, P6, P5, R77, UR4, R114 ;  /* 0x000000044d057c10 */ /* 0x000fe2000fdde072 */
[----:B------:R-:W-:Y:S01]  /*1260*/  IMAD.X R15, R11, 0x1, R115, P0 ;  /* 0x000000010b0f7824 */ /* 0x000fe200000e0673 */
[----:B------:R-:W-:-:S02]  /*1270*/  SHF.R.U32.HI R3, RZ, 0x7, R3 ;  /* 0x00000007ff037819 */ /* 0x000fc40000011603 */
[----:B------:R-:W-:Y:S02]  /*1280*/  ISETP.NE.U32.AND P0, PT, R4, RZ, PT ;  /* 0x000000ff0400720c */ /* 0x000fe40003f05070 */
[----:B------:R-:W-:Y:S01]  /*1290*/  IADD3.X R4, R88, UR5, R115, P6, P5 ;  /* 0x0000000558047c10 */ /* 0x000fe2000b7ea473 */
[----:B------:R-:W-:Y:S01]  /*12a0*/  LDGSTS.E.LTC128B.64 [R111+0x1000], desc[UR14][R14.64], P3 ;  /* 0x010000000e6f7fae */ /* 0x000fe20009921b4e */
[----:B------:R-:W-:Y:S01]  /*12b0*/  ISETP.NE.U32.AND P1, PT, R3, RZ, PT ;  /* 0x000000ff0300720c */ /* 0x000fe20003f25070 */
[C---:B------:R-:W-:Y:S01]  /*12c0*/  IMAD.SHL.U32 R3, R9.reuse, 0x8, RZ ;  /* 0x0000000809037824 */ /* 0x040fe200078e00ff */
[----:B------:R-:W-:Y:S01]  /*12d0*/  LOP3.LUT P5, RZ, R2, 0x8, RZ, 0xc0, !PT ;  /* 0x0000000802ff7812 */ /* 0x000fe200078ac0ff */
[----:B------:R-:W-:Y:S01]  /*12e0*/  IMAD.SHL.U32 R2, R9, 0x2, RZ ;  /* 0x0000000209027824 */ /* 0x000fe200078e00ff */
[----:B------:R-:W-:Y:S01]  /*12f0*/  SEL R124, R124, RZ, P4 ;  /* 0x000000ff7c7c7207 */ /* 0x000fe20002000000 */
[----:B------:R-:W-:Y:S01]  /*1300*/  LDGSTS.E.LTC128B.64 [R111+0x1080], desc[UR14][R14.64+0x80], P2 ;  /* 0x010800800e6f7fae */ /* 0x000fe20009121b4e */
[----:B------:R-:W-:Y:S01]  /*1310*/  LOP3.LUT P6, RZ, R3, 0x8, RZ, 0xc0, !PT ;  /* 0x0000000803ff7812 */ /* 0x000fe200078cc0ff */
[----:B------:R-:W-:Y:S01]  /*1320*/  ULDC.64 UR4, c[0x0][0x260] ;  /* 0x0000980000047ab9 */ /* 0x000fe20000000a00 */
[----:B------:R-:W-:Y:S01]  /*1330*/  LOP3.LUT P3, RZ, R2, 0x8, RZ, 0xc0, !PT ;  /* 0x0000000802ff7812 */ /* 0x000fe2000786c0ff */
[----:B------:R-:W-:Y:S01]  /*1340*/  IMAD.SHL.U32 R7, R124, 0x8, RZ ;  /* 0x000000087c077824 */ /* 0x000fe200078e00ff */
[----:B------:R-:W1:Y:S01]  /*1350*/  LDC.64 R2, c[0x0][0x258] ;  /* 0x00009600ff027b82 */ /* 0x000e620000000a00 */
[----:B------:R-:W-:Y:S01]  /*1360*/  SHF.L.U64.HI R72, R20, 0x3, R72 ;  /* 0x0000000314487819 */ /* 0x000fe20000010248 */
[----:B------:R-:W-:Y:S01]  /*1370*/  IMAD.SHL.U32 R6, R124, 0x4, RZ ;  /* 0x000000047c067824 */ /* 0x000fe200078e00ff */
[----:B------:R-:W-:Y:S01]  /*1380*/  IADD3 R12, P2, R70, R79, RZ ;  /* 0x0000004f460c7210 */ /* 0x000fe20007f5e0ff */
[----:B------:R-:W-:Y:S01]  /*1390*/  LDGSTS.E.LTC128B.64 [R111+0x1100], desc[UR14][R14.64+0x100], P1 ;  /* 0x011001000e6f7fae */ /* 0x000fe20008921b4e */
[----:B------:R-:W-:-:S02]  /*13a0*/  LOP3.LUT P1, RZ, R7, 0x8, RZ, 0xc0, !PT ;  /* 0x0000000807ff7812 */ /* 0x000fc4000782c0ff */
[----:B------:R-:W-:Y:S02]  /*13b0*/  CS2R R20, SRZ ;  /* 0x0000000000147805 */ /* 0x000fe4000001ff00 */
[----:B------:R-:W-:Y:S01]  /*13c0*/  LOP3.LUT R8, R9, 0x100, RZ, 0xc0, !PT ;  /* 0x0000010009087812 */ /* 0x000fe200078ec0ff */
[----:B------:R-:W-:Y:S01]  /*13d0*/  IMAD.X R13, R71, 0x1, R72, P2 ;  /* 0x00000001470d7824 */ /* 0x000fe200010e0648 */
[C---:B------:R-:W-:Y:S01]  /*13e0*/  LOP3.LUT P2, RZ, R9.reuse, 0x8, RZ, 0xc0, !PT ;  /* 0x0000000809ff7812 */ /* 0x040fe2000784c0ff */
[----:B------:R2:W-:Y:S01]  /*13f0*/  LDGSTS.E.LTC128B.64 [R111+0x1180], desc[UR14][R14.64+0x180], P0 ;  /* 0x011801800e6f7fae */ /* 0x0005e20008121b4e */
[----:B------:R-:W-:Y:S02]  /*1400*/  LOP3.LUT R7, R9, 0x200, RZ, 0xc0, !PT ;  /* 0x0000020009077812 */ /* 0x000fe400078ec0ff */
[----:B------:R-:W-:Y:S01]  /*1410*/  SHF.R.U32.HI R8, RZ, 0x5, R8 ;  /* 0x00000005ff087819 */ /* 0x000fe20000011608 */
[----:B------:R-:W-:Y:S01]  /*1420*/  LDGSTS.E.LTC128B.64 [R111+0x6000], desc[UR14][R12.64], P6 ;  /* 0x060000000c6f7fae */ /* 0x000fe2000b121b4e */
[----:B------:R-:W-:-:S02]  /*1430*/  SHF.R.U32.HI R7, RZ, 0x6, R7 ;  /* 0x00000006ff077819 */ /* 0x000fc40000011607 */
[----:B------:R-:W-:Y:S01]  /*1440*/  ISETP.NE.U32.AND P6, PT, R8, RZ, PT ;  /* 0x000000ff0800720c */ /* 0x000fe20003fc5070 */
[----:B------:R-:W-:Y:S01]  /*1450*/  LDGSTS.E.LTC128B.64 [R111+0x6080], desc[UR14][R12.64+0x80], P5 ;  /* 0x060800800c6f7fae */ /* 0x000fe2000a921b4e */
[----:B------:R-:W-:Y:S02]  /*1460*/  LOP3.LUT P0, RZ, R6, 0x8, RZ, 0xc0, !PT ;  /* 0x0000000806ff7812 */ /* 0x000fe4000780c0ff */
[----:B------:R-:W-:Y:S01]  /*1470*/  ISETP.NE.U32.AND P5, PT, R7, RZ, PT ;  /* 0x000000ff0700720c */ /* 0x000fe20003fa5070 */
[----:B------:R-:W-:Y:S01]  /*1480*/  LDGSTS.E.LTC128B.64 [R111+0x6100], desc[UR14][R12.64+0x100], P3 ;  /* 0x061001000c6f7fae */ /* 0x000fe20009921b4e */
[C---:B------:R-:W-:Y:S02]  /*1490*/  LOP3.LUT R6, R9.reuse, 0x400, RZ, 0xc0, !PT ;  /* 0x0000040009067812 */ /* 0x040fe400078ec0ff */
[----:B------:R-:W-:Y:S01]  /*14a0*/  LOP3.LUT R7, R9, 0x800, RZ, 0xc0, !PT ;  /* 0x0000080009077812 */ /* 0x000fe200078ec0ff */
[----:B------:R-:W-:Y:S01]  /*14b0*/  LDGSTS.E.LTC128B.64 [R111+0x6180], desc[UR14][R12.64+0x180], P2 ;  /* 0x061801800c6f7fae */ /* 0x000fe20009121b4e */
[----:B-1----:R-:W-:-:S02]  /*14c0*/  IADD3 R8, P2, R12, R2, RZ ;  /* 0x000000020c087210 */ /* 0x002fc40007f5e0ff */
[----:B------:R-:W-:Y:S02]  /*14d0*/  SHF.R.U32.HI R6, RZ, 0x7, R6 ;  /* 0x00000007ff067819 */ /* 0x000fe40000011606 */
[----:B------:R-:W-:Y:S01]  /*14e0*/  SHF.R.U32.HI R7, RZ, 0x8, R7 ;  /* 0x00000008ff077819 */ /* 0x000fe20000011607 */
[----:B------:R-:W-:Y:S01]  /*14f0*/  IMAD.X R9, R13, 0x1, R3, P2 ;  /* 0x000000010d097824 */ /* 0x000fe200010e0603 */
[----:B------:R-:W-:Y:S01]  /*1500*/  ISETP.NE.U32.AND P3, PT, R6, RZ, PT ;  /* 0x000000ff0600720c */ /* 0x000fe20003f65070 */
[----:B------:R-:W-:Y:S01]  /*1510*/  IMAD.SHL.U32 R6, R124, 0x2, RZ ;  /* 0x000000027c067824 */ /* 0x000fe200078e00ff */
[----:B------:R-:W-:Y:S02]  /*1520*/  SEL R122, R122, RZ, P4 ;  /* 0x000000ff7a7a7207 */ /* 0x000fe40002000000 */
[----:B------:R-:W-:Y:S01]  /*1530*/  ISETP.NE.U32.AND P4, PT, R7, RZ, PT ;  /* 0x000000ff0700720c */ /* 0x000fe20003f85070 */
[----:B------:R-:W-:Y:S01]  /*1540*/  LDGSTS.E.LTC128B.64 [R111+0x7000], desc[UR14][R8.64], P6 ;  /* 0x07000000086f7fae */ /* 0x000fe2000b121b4e */
[----:B------:R-:W-:Y:S01]  /*1550*/  LOP3.LUT P2, RZ, R6, 0x8, RZ, 0xc0, !PT ;  /* 0x0000000806ff7812 */ /* 0x000fe2000784c0ff */
[----:B------:R-:W-:-:S02]  /*1560*/  IMAD.SHL.U32 R6, R122, 0x8, RZ ;  /* 0x000000087a067824 */ /* 0x000fc400078e00ff */
[----:B------:R-:W-:Y:S01]  /*1570*/  LDGSTS.E.LTC128B.64 [R111+0x7080], desc[UR14][R8.64+0x80], P5 ;  /* 0x07080080086f7fae */ /* 0x000fe2000a921b4e */
[----:B--2---:R-:W-:Y:S01]  /*1580*/  IADD3 R14, P5, R5, R10, RZ ;  /* 0x0000000a050e7210 */ /* 0x004fe20007fbe0ff */
[----:B------:R-:W-:Y:S01]  /*1590*/  IMAD.SHL.U32 R5, R122, 0x2, RZ ;  /* 0x000000027a057824 */ /* 0x000fe200078e00ff */
[----:B------:R-:W-:Y:S01]  /*15a0*/  LOP3.LUT P6, RZ, R6, 0x8, RZ, 0xc0, !PT ;  /* 0x0000000806ff7812 */ /* 0x000fe200078cc0ff */
[----:B------:R-:W-:Y:S01]  /*15b0*/  IMAD.SHL.U32 R6, R122, 0x4, RZ ;  /* 0x000000047a067824 */ /* 0x000fe200078e00ff */
[----:B------:R-:W-:Y:S01]  /*15c0*/  LDGSTS.E.LTC128B.64 [R111+0x7100], desc[UR14][R8.64+0x100], P3 ;  /* 0x07100100086f7fae */ /* 0x000fe20009921b4e */
[----:B------:R-:W-:Y:S01]  /*15d0*/  IMAD.X R15, R4, 0x1, R11, P5 ;  /* 0x00000001040f7824 */ /* 0x000fe200028e060b */
[----:B------:R-:W-:Y:S02]  /*15e0*/  LOP3.LUT R4, R124, 0x100, RZ, 0xc0, !PT ;  /* 0x000001007c047812 */ /* 0x000fe400078ec0ff */
[----:B------:R1:W-:Y:S01]  /*15f0*/  LDGSTS.E.LTC128B.64 [R111+0x7180], desc[UR14][R8.64+0x180], P4 ;  /* 0x07180180086f7fae */ /* 0x0003e2000a121b4e */
[----:B------:R-:W-:-:S02]  /*1600*/  LOP3.LUT P3, RZ, R6, 0x8, RZ, 0xc0, !PT ;  /* 0x0000000806ff7812 */ /* 0x000fc4000786c0ff */
[----:B------:R-:W-:Y:S01]  /*1610*/  SHF.R.U32.HI R4, RZ, 0x5, R4 ;  /* 0x00000005ff047819 */ /* 0x000fe20000011604 */
[----:B------:R-:W0:Y:S01]  /*1620*/  LDGDEPBAR ;  /* 0x00000000000079af */ /* 0x000e220000000000 */
[----:B------:R-:W-:Y:S02]  /*1630*/  LOP3.LUT P4, RZ, R5, 0x8, RZ, 0xc0, !PT ;  /* 0x0000000805ff7812 */ /* 0x000fe4000788c0ff */
[----:B------:R-:W-:Y:S01]  /*1640*/  LOP3.LUT P5, RZ, R124, 0x8, RZ, 0xc0, !PT ;  /* 0x000000087cff7812 */ /* 0x000fe200078ac0ff */
[----:B------:R-:W-:Y:S01]  /*1650*/  LDGSTS.E.LTC128B.64 [R111+0x2000], desc[UR14][R14.64], P1 ;  /* 0x020000000e6f7fae */ /* 0x000fe20008921b4e */
[----:B------:R-:W-:Y:S02]  /*1660*/  ISETP.NE.U32.AND P1, PT, R4, RZ, PT ;  /* 0x000000ff0400720c */ /* 0x000fe40003f25070 */
[----:B------:R-:W-:Y:S01]  /*1670*/  LOP3.LUT R10, R124, 0x200, RZ, 0xc0, !PT ;  /* 0x000002007c0a7812 */ /* 0x000fe200078ec0ff */
[----:B------:R-:W-:Y:S01]  /*1680*/  LDGSTS.E.LTC128B.64 [R111+0x2080], desc[UR14][R14.64+0x80], P0 ;  /* 0x020800800e6f7fae */ /* 0x000fe20008121b4e */
[----:B------:R-:W-:-:S02]  /*1690*/  IADD3 R6, P0, R14, R114, RZ ;  /* 0x000000720e067210 */ /* 0x000fc40007f1e0ff */
[----:B------:R-:W-:Y:S01]  /*16a0*/  SHF.R.U32.HI R10, RZ, 0x6, R10 ;  /* 0x00000006ff0a7819 */ /* 0x000fe2000001160a */
[----:B------:R-:W-:Y:S01]  /*16b0*/  LDGSTS.E.LTC128B.64 [R111+0x2100], desc[UR14][R14.64+0x100], P2 ;  /* 0x021001000e6f7fae */ /* 0x000fe20009121b4e */
[----:B------:R-:W-:Y:S01]  /*16c0*/  IADD3 R4, P2, -R68, UR4, RZ ;  /* 0x0000000444047c10 */ /* 0x000fe2000ff5e1ff */
[----:B------:R-:W-:Y:S02]  /*16d0*/  IMAD.X R7, R15, 0x1, R115, P0 ;  /* 0x000000010f077824 */ /* 0x000fe400000e0673 */
[----:B------:R2:W-:Y:S01]  /*16e0*/  LDGSTS.E.LTC128B.64 [R111+0x2180], desc[UR14][R14.64+0x180], P5 ;  /* 0x021801800e6f7fae */ /* 0x0005e2000a921b4e */
[----:B------:R-:W-:Y:S02]  /*16f0*/  IADD3.X R5, ~R69, UR5, RZ, P2, !PT ;  /* 0x0000000545057c10 */ /* 0x000fe400097fe5ff */
[----:B------:R-:W-:Y:S01]  /*1700*/  IADD3 R4, P2, P0, R73, R2, R4 ;  /* 0x0000000249047210 */ /* 0x000fe2000785e004 */
[----:B------:R-:W-:Y:S01]  /*1710*/  LDGSTS.E.LTC128B.64 [R111+0x3000], desc[UR14][R6.64], P1 ;  /* 0x03000000066f7fae */ /* 0x000fe20008921b4e */
[----:B------:R-:W-:-:S02]  /*1720*/  ISETP.NE.U32.AND P5, PT, R10, RZ, PT ;  /* 0x000000ff0a00720c */ /* 0x000fc40003fa5070 */
[----:B-1----:R-:W-:Y:S02]  /*1730*/  LOP3.LUT R9, R124, 0x400, RZ, 0xc0, !PT ;  /* 0x000004007c097812 */ /* 0x002fe400078ec0ff */
[----:B------:R-:W-:Y:S02]  /*1740*/  IADD3.X R11, R0, R3, R5, P2, P0 ;  /* 0x00000003000b7210 */ /* 0x000fe400017e0405 */
[----:B------:R-:W-:Y:S02]  /*1750*/  SHF.R.U32.HI R9, RZ, 0x7, R9 ;  /* 0x00000007ff097819 */ /* 0x000fe40000011609 */
[----:B------:R-:W-:Y:S02]  /*1760*/  LOP3.LUT R5, R122, 0x100, RZ, 0xc0, !PT ;  /* 0x000001007a057812 */ /* 0x000fe400078ec0ff */
[----:B------:R-:W-:Y:S02]  /*1770*/  ISETP.NE.U32.AND P2, PT, R9, RZ, PT ;  /* 0x000000ff0900720c */ /* 0x000fe40003f45070 */
[----:B------:R-:W-:Y:S01]  /*1780*/  SHF.R.U32.HI R5, RZ, 0x5, R5 ;  /* 0x00000005ff057819 */ /* 0x000fe20000011605 */
[----:B------:R-:W-:Y:S01]  /*1790*/  LDGSTS.E.LTC128B.64 [R111+0x3080], desc[UR14][R6.64+0x80], P5 ;  /* 0x03080080066f7fae */ /* 0x000fe2000a921b4e */
[----:B------:R-:W-:-:S02]  /*17a0*/  SHF.R.U32.HI R9, RZ, 0x5, R109 ;  /* 0x00000005ff097819 */ /* 0x000fc4000001166d */
[----:B------:R-:W-:Y:S02]  /*17b0*/  ISETP.NE.U32.AND P1, PT, R5, RZ, PT ;  /* 0x000000ff0500720c */ /* 0x000fe40003f25070 */
[----:B------:R-:W-:Y:S01]  /*17c0*/  LOP3.LUT R8, R124, 0x800, RZ, 0xc0, !PT ;  /* 0x000008007c087812 */ /* 0x000fe200078ec0ff */
[----:B------:R-:W1:Y:S01]  /*17d0*/  SHFL.IDX PT, R5, R9, RZ, 0x1f ;  /* 0x00001fff09057589 */ /* 0x000e6200000e0000 */
[----:B------:R-:W-:Y:S02]  /*17e0*/  IADD3 R10, P5, R4, R12, RZ ;  /* 0x0000000c040a7210 */ /* 0x000fe40007fbe0ff */
[----:B------:R-:W-:Y:S01]  /*17f0*/  SHF.R.U32.HI R8, RZ, 0x8, R8 ;  /* 0x00000008ff087819 */ /* 0x000fe20000011608 */
[----:B------:R-:W-:Y:S01]  /*1800*/  LDGSTS.E.LTC128B.64 [R111+0x3100], desc[UR14][R6.64+0x100], P2 ;  /* 0x03100100066f7fae */ /* 0x000fe20009121b4e */
[----:B------:R-:W-:Y:S01]  /*1810*/  LOP3.LUT R4, R122, 0x400, RZ, 0xc0, !PT ;  /* 0x000004007a047812 */ /* 0x000fe200078ec0ff */
[----:B------:R-:W-:Y:S01]  /*1820*/  IMAD.X R11, R11, 0x1, R13, P5 ;  /* 0x000000010b0b7824 */ /* 0x000fe200028e060d */
[----:B------:R-:W-:-:S02]  /*1830*/  ISETP.NE.U32.AND P0, PT, R8, RZ, PT ;  /* 0x000000ff0800720c */ /* 0x000fc40003f05070 */
[----:B--2---:R-:W-:Y:S02]  /*1840*/  CS2R R14, SRZ ;  /* 0x00000000000e7805 */ /* 0x004fe4000001ff00 */
[C---:B------:R-:W-:Y:S02]  /*1850*/  LOP3.LUT R8, R122.reuse, 0x200, RZ, 0xc0, !PT ;  /* 0x000002007a087812 */ /* 0x040fe400078ec0ff */
[----:B------:R-:W-:Y:S02]  /*1860*/  CS2R R12, SRZ ;  /* 0x00000000000c7805 */ /* 0x000fe4000001ff00 */
[----:B------:R-:W-:Y:S02]  /*1870*/  SHF.R.U32.HI R4, RZ, 0x7, R4 ;  /* 0x00000007ff047819 */ /* 0x000fe40000011604 */
[----:B------:R-:W-:Y:S02]  /*1880*/  SHF.R.U32.HI R8, RZ, 0x6, R8 ;  /* 0x00000006ff087819 */ /* 0x000fe40000011608 */
[----:B------:R-:W-:-:S02]  /*1890*/  LOP3.LUT P5, RZ, R122, 0x8, RZ, 0xc0, !PT ;  /* 0x000000087aff7812 */ /* 0x000fc400078ac0ff */
[----:B------:R-:W-:Y:S02]  /*18a0*/  ISETP.NE.U32.AND P2, PT, R8, RZ, PT ;  /* 0x000000ff0800720c */ /* 0x000fe40003f45070 */
[----:B------:R-:W-:Y:S01]  /*18b0*/  LOP3.LUT R8, R122, 0x800, RZ, 0xc0, !PT ;  /* 0x000008007a087812 */ /* 0x000fe200078ec0ff */
[----:B------:R2:W-:Y:S01]  /*18c0*/  LDGSTS.E.LTC128B.64 [R111+0x3180], desc[UR14][R6.64+0x180], P0 ;  /* 0x03180180066f7fae */ /* 0x0005e20008121b4e */
[----:B------:R-:W-:Y:S02]  /*18d0*/  ISETP.NE.U32.AND P0, PT, R4, RZ, PT ;  /* 0x000000ff0400720c */ /* 0x000fe40003f05070 */
[----:B------:R-:W-:Y:S01]  /*18e0*/  SHF.R.U32.HI R8, RZ, 0x8, R8 ;  /* 0x00000008ff087819 */ /* 0x000fe20000011608 */
[----:B------:R-:W-:Y:S01]  /*18f0*/  LDGSTS.E.LTC128B.64 [R111+0x8000], desc[UR14][R10.64], P6 ;  /* 0x080000000a6f7fae */ /* 0x000fe2000b121b4e */
[----:B-1----:R-:W-:Y:S02]  /*1900*/  R2UR UR16, R5 ;  /* 0x00000000051072ca */ /* 0x002fe400000e0000 */
[----:B------:R-:W-:-:S02]  /*1910*/  CS2R R4, SRZ ;  /* 0x0000000000047805 */ /* 0x000fc4000001ff00 */
[----:B------:R-:W-:Y:S01]  /*1920*/  ISETP.NE.U32.AND P6, PT, R8, RZ, PT ;  /* 0x000000ff0800720c */ /* 0x000fe20003fc5070 */
[----:B------:R-:W-:Y:S01]  /*1930*/  LDGSTS.E.LTC128B.64 [R111+0x8080], desc[UR14][R10.64+0x80], P3 ;  /* 0x080800800a6f7fae */ /* 0x000fe20009921b4e */
[----:B------:R-:W-:Y:S02]  /*1940*/  IADD3 R92, P3, R10, R2, RZ ;  /* 0x000000020a5c7210 */ /* 0x000fe40007f7e0ff */
[----:B------:R-:W-:Y:S01]  /*1950*/  SHF.R.S32.HI R9, RZ, 0x1f, R86 ;  /* 0x0000001fff097819 */ /* 0x000fe20000011456 */
[----:B------:R-:W-:Y:S01]  /*1960*/  LDGSTS.E.LTC128B.64 [R111+0x8100], desc[UR14][R10.64+0x100], P4 ;  /* 0x081001000a6f7fae */ /* 0x000fe2000a121b4e */
[----:B------:R-:W-:Y:S01]  /*1970*/  ISETP.GE.AND P4, PT, R86, 0x10, PT ;  /* 0x000000105600780c */ /* 0x000fe20003f86270 */
[----:B------:R-:W-:Y:S01]  /*1980*/  IMAD.X R93, R11, 0x1, R3, P3 ;  /* 0x000000010b5d7824 */ /* 0x000fe200018e0603 */
[----:B------:R-:W-:Y:S01]  /*1990*/  IADD3 R128, P3, R6, UR8, RZ ;  /* 0x0000000806807c10 */ /* 0x000fe2000ff7e0ff */
[----:B------:R1:W-:Y:S01]  /*19a0*/  LDGSTS.E.LTC128B.64 [R111+0x8180], desc[UR14][R10.64+0x180], P5 ;  /* 0x081801800a6f7fae */ /* 0x0003e2000a921b4e */
[----:B------:R-:W-:Y:S01]  /*19b0*/  LEA.HI R86, R9, R86, RZ, 0x4 ;  /* 0x0000005609567211 */ /* 0x000fe200078f20ff */
[----:B------:R-:W-:Y:S01]  /*19c0*/  USHF.R.S32.HI UR18, URZ, 0x1f, UR16 ;  /* 0x0000001f3f127899 */ /* 0x000fe20008011410 */
[----:B------:R-:W-:Y:S01]  /*19d0*/  IADD3.X R127, R7, UR9, RZ, P3, !PT ;  /* 0x00000009077f7c10 */ /* 0x000fe20009ffe4ff */
[----:B------:R3:W-:Y:S01]  /*19e0*/  LDGSTS.E.LTC128B.64 [R111+0x9000], desc[UR14][R92.64], P1 ;  /* 0x090000005c6f7fae */ /* 0x0007e20008921b4e */
[----:B------:R-:W-:Y:S01]  /*19f0*/  CS2R R8, SRZ ;  /* 0x0000000000087805 */ /* 0x000fe2000001ff00 */
[----:B------:R-:W-:-:S02]  /*1a00*/  ULEA.HI UR18, UR18, UR16, URZ, 0x2 ;  /* 0x0000001012127291 */ /* 0x000fc4000f8f103f */
[----:B------:R3:W-:Y:S02]  /*1a10*/  LDGSTS.E.LTC128B.64 [R111+0x9080], desc[UR14][R92.64+0x80], P2 ;  /* 0x090800805c6f7fae */ /* 0x0007e40009121b4e */
[----:B------:R-:W-:Y:S01]  /*1a20*/  ULOP3.LUT UR8, UR18, 0xfffffffc, URZ, 0xc0, !UPT ;  /* 0xfffffffc12087892 */ /* 0x000fe2000f8ec03f */
[----:B--2---:R-:W-:Y:S01]  /*1a30*/  CS2R R6, SRZ ;  /* 0x0000000000067805 */ /* 0x004fe2000001ff00 */
[----:B------:R3:W-:Y:S01]  /*1a40*/  LDGSTS.E.LTC128B.64 [R111+0x9100], desc[UR14][R92.64+0x100], P0 ;  /* 0x091001005c6f7fae */ /* 0x0007e20008121b4e */
[----:B------:R-:W-:Y:S01]  /*1a50*/  USHF.R.S32.HI UR18, URZ, 0x2, UR18 ;  /* 0x000000023f127899 */ /* 0x000fe20008011412 */
[----:B------:R-:W-:Y:S01]  /*1a60*/  IADD3 R130, P0, R92, UR4, RZ ;  /* 0x000000045c827c10 */ /* 0x000fe2000ff1e0ff */
[----:B------:R-:W-:Y:S01]  /*1a70*/  UIADD3 UR8, UR16, -UR8, URZ ;  /* 0x8000000810087290 */ /* 0x000fe2000fffe03f */
[----:B------:R3:W-:Y:S01]  /*1a80*/  LDGSTS.E.LTC128B.64 [R111+0x9180], desc[UR14][R92.64+0x180], P6 ;  /* 0x091801805c6f7fae */ /* 0x0007e2000b121b4e */
[----:B------:R-:W-:Y:S01]  /*1a90*/  USHF.L.U32 UR19, UR18, 0xa, URZ ;  /* 0x0000000a12137899 */ /* 0x000fe2000800063f */
[----:B------:R-:W-:Y:S01]  /*1aa0*/  IADD3.X R131, R93, UR5, RZ, P0, !PT ;  /* 0x000000055d837c10 */ /* 0x000fe200087fe4ff */
[----:B------:R-:W-:Y:S01]  /*1ab0*/  ULEA.HI UR17, UR8, UR8, URZ, 0x1 ;  /* 0x0000000808117291 */ /* 0x000fe2000f8f083f */
[----:B------:R-:W0:Y:S03]  /*1ac0*/  LDGDEPBAR ;  /* 0x00000000000079af */ /* 0x000e260000000000 */
[----:B------:R-:W-:-:S02]  /*1ad0*/  ULOP3.LUT UR16, UR17, 0xfffffffe, URZ, 0xc0, !UPT ;  /* 0xfffffffe11107892 */ /* 0x000fc4000f8ec03f */
[----:B------:R-:W-:Y:S02]  /*1ae0*/  USHF.R.S32.HI UR17, URZ, 0x1, UR17 ;  /* 0x000000013f117899 */ /* 0x000fe40008011411 */
[----:B------:R-:W-:Y:S01]  /*1af0*/  UIADD3 UR16, UR8, -UR16, URZ ;  /* 0x8000001008107290 */ /* 0x000fe2000fffe03f */
[----:B-1----:R-:W-:Y:S01]  /*1b00*/  CS2R R10, SRZ ;  /* 0x00000000000a7805 */ /* 0x002fe2000001ff00 */
[----:B------:R-:W-:Y:S02]  /*1b10*/  ULEA UR8, UR17, UR19, 0x5 ;  /* 0x0000001311087291 */ /* 0x000fe4000f8e283f */
[----:B------:R-:W-:Y:S01]  /*1b20*/  ULEA UR19, UR16, UR19, 0x5 ;  /* 0x0000001310137291 */ /* 0x000fe2000f8e283f */
[----:B------:R-:W-:-:S04]  /*1b30*/  DEPBAR.LE SB0, 0x1 ;  /* 0x000080400000791a */ /* 0x000fc80000000000 */
[----:B------:R-:W-:Y:S06]  /*1b40*/  BAR.SYNC.DEFER_BLOCKING 0x0 ;  /* 0x0000000000007b1d */ /* 0x000fec0000010000 */
[----:B------:R-:W-:Y:S05]  /*1b50*/  @!P4 BRA `(.L_x_3) ;  /* 0x000000140040c947 */ /* 0x000fea0003800000 */
[----:B------:R-:W-:Y:S01]  /*1b60*/  IADD3 R54, P2, R81, R80, RZ ;  /* 0x0000005051367210 */ /* 0x000fe20007f5e0ff */
[----:B------:R-:W-:Y:S01]  /*1b70*/  USHF.L.U32 UR9, UR4, 0x1, URZ ;  /* 0x0000000104097899 */ /* 0x000fe2000800063f */
[----:B------:R-:W-:Y:S01]  /*1b80*/  LOP3.LUT R55, R109, 0x1f, RZ, 0xc0, !PT ;  /* 0x0000001f6d377812 */ /* 0x000fe200078ec0ff */
[----:B------:R-:W-:Y:S01]  /*1b90*/  USHF.L.U64.HI UR4, UR4, 0x1, UR5 ;  /* 0x0000000104047899 */ /* 0x000fe20008010205 */
[----:B------:R-:W-:Y:S01]  /*1ba0*/  IADD3 R73, P1, R73, R79, RZ ;  /* 0x0000004f49497210 */ /* 0x000fe20007f3e0ff */
[----:B------:R-:W-:Y:S01]  /*1bb0*/  IMAD.X R75, R76, 0x1, R75, P2 ;  /* 0x000000014c4b7824 */ /* 0x000fe200010e064b */
[----:B------:R-:W-:Y:S01]  /*1bc0*/  SHF.R.U32.HI R76, RZ, 0x3, R55 ;  /* 0x00000003ff4c7819 */ /* 0x000fe20000011637 */
[----:B------:R-:W-:Y:S01]  /*1bd0*/  USHF.L.U32 UR5, UR19, 0x3, URZ ;  /* 0x0000000313057899 */ /* 0x000fe2000800063f */
[----:B------:R-:W-:Y:S01]  /*1be0*/  IADD3 R107, P3, P2, R70, UR9, -R68 ;  /* 0x00000009466b7c10 */ /* 0x000fe2000fa7e844 */
[----:B------:R-:W-:Y:S01]  /*1bf0*/  IMAD.X R119, R0, 0x1, R72, P1 ;  /* 0x0000000100777824 */ /* 0x000fe200008e0648 */
[C---:B------:R-:W-:Y:S01]  /*1c00*/  LOP3.LUT R55, R76.reuse, 0x7, R109, 0x78, !PT ;  /* 0x000000074c377812 */ /* 0x040fe200078e786d */
[----:B------:R-:W-:Y:S01]  /*1c10*/  IMAD R89, R75, UR12, RZ ;  /* 0x0000000c4b597c24 */ /* 0x000fe2000f8e02ff */
[----:B------:R-:W-:Y:S01]  /*1c20*/  IADD3.X R108, R71, UR4, ~R69, P3, P2 ;  /* 0x00000004476c7c10 */ /* 0x000fe20009fe4c45 */
[----:B------:R-:W-:Y:S01]  /*1c30*/  IMAD R69, R75, UR10, RZ ;  /* 0x0000000a4b457c24 */ /* 0x000fe2000f8e02ff */
[----:B------:R-:W-:Y:S01]  /*1c40*/  IADD3 R115, P0, R77, R78, RZ ;  /* 0x0000004e4d737210 */ /* 0x000fe20007f1e0ff */
[----:B------:R-:W-:Y:S01]  /*1c50*/  IMAD R0, R76, 0x20, R55 ;  /* 0x000000204c007824 */ /* 0x000fe200078e0237 */
[----:B------:R-:W-:Y:S01]  /*1c60*/  SHF.L.U64.HI R55, R90, 0x3, R91 ;  /* 0x000000035a377819 */ /* 0x000fe2000001025b */
[C---:B------:R-:W-:Y:S01]  /*1c70*/  IMAD R68, R54.reuse, UR11, R69 ;  /* 0x0000000b36447c24 */ /* 0x040fe2000f8e0245 */
[----:B------:R-:W-:Y:S01]  /*1c80*/  USHF.L.U32 UR4, UR8, 0x3, URZ ;  /* 0x0000000308047899 */ /* 0x000fe2000800063f */
[----:B------:R-:W-:Y:S01]  /*1c90*/  IMAD.WIDE.U32 R76, R54, UR10, RZ ;  /* 0x0000000a364c7c25 */ /* 0x000fe2000f8e00ff */
[----:B------:R-:W-:Y:S01]  /*1ca0*/  SHF.L.U64.HI R70, R82, 0x3, R83 ;  /* 0x0000000352467819 */ /* 0x000fe20000010253 */
[----:B------:R-:W1:Y:S01]  /*1cb0*/  LDC R87, c[0x0][0x23c] ;  /* 0x00008f00ff577b82 */ /* 0x000e620000000800 */
[----:B------:R-:W-:Y:S01]  /*1cc0*/  LEA R0, R0, UR6, 0x4 ;  /* 0x0000000600007c11 */ /* 0x000fe2000f8e20ff */
[----:B------:R-:W-:Y:S01]  /*1cd0*/  IMAD.SHL.U32 R69, R90, 0x8, RZ ;  /* 0x000000085a457824 */ /* 0x000fe200078e00ff */
[----:B------:R-:W-:Y:S01]  /*1ce0*/  ULDC.64 UR8, c[0x0][0x240] ;  /* 0x0000900000087ab9 */ /* 0x000fe20000000a00 */
[----:B------:R-:W-:Y:S01]  /*1cf0*/  IMAD.X R88, R88, 0x1, R74, P0 ;  /* 0x0000000158587824 */ /* 0x000fe200000e064a */
[----:B------:R-:W-:Y:S01]  /*1d00*/  USHF.L.U32 UR6, UR8, 0x1, URZ ;  /* 0x0000000108067899 */ /* 0x000fe2000800063f */
[----:B------:R-:W-:Y:S01]  /*1d10*/  IMAD R89, R54, UR13, R89 ;  /* 0x0000000d36597c24 */ /* 0x000fe2000f8e0259 */
[----:B------:R-:W-:Y:S01]  /*1d20*/  LEA R132, P1, R76, R69, 0x3 ;  /* 0x000000454c847211 */ /* 0x000fe200078218ff */
[----:B------:R-:W-:Y:S01]  /*1d30*/  IMAD.WIDE.U32 R74, R54, UR12, RZ ;  /* 0x0000000c364a7c25 */ /* 0x000fe2000f8e00ff */
[----:B------:R-:W-:Y:S01]  /*1d40*/  IADD3 R69, P2, R90, R76, RZ ;  /* 0x0000004c5a457210 */ /* 0x000fe20007f5e0ff */
[----:B------:R-:W2:Y:S01]  /*1d50*/  LDC.64 R104, c[0x0][0x238] ;  /* 0x00008e00ff687b82 */ /* 0x000ea20000000a00 */
[----:B------:R-:W-:Y:S01]  /*1d60*/  SHF.R.S32.HI R86, RZ, 0x4, R86 ;  /* 0x00000004ff567819 */ /* 0x000fe20000011456 */
[----:B------:R-:W-:Y:S01]  /*1d70*/  IMAD.IADD R68, R77, 0x1, R68 ;  /* 0x000000014d447824 */ /* 0x000fe200078e0244 */
[----:B------:R-:W-:Y:S01]  /*1d80*/  USHF.L.U64.HI UR9, UR8, 0x1, UR9 ;  /* 0x0000000108097899 */ /* 0x000fe20008010209 */
[----:B------:R-:W-:Y:S01]  /*1d90*/  IMAD.SHL.U32 R54, R82, 0x8, RZ ;  /* 0x0000000852367824 */ /* 0x000fe200078e00ff */
[----:B------:R-:W-:Y:S01]  /*1da0*/  UMOV UR11, 0x2 ;  /* 0x00000002000b7882 */ /* 0x000fe20000000000 */
[----:B------:R-:W-:Y:S01]  /*1db0*/  IMAD.IADD R89, R75, 0x1, R89 ;  /* 0x000000014b597824 */ /* 0x000fe200078e0259 */
[--C-:B------:R-:W-:Y:S01]  /*1dc0*/  LEA.HI.X R133, R76, R55, R68.reuse, 0x3, P1 ;  /* 0x000000374c857211 */ /* 0x100fe200008f1c44 */
[----:B------:R-:W-:Y:S01]  /*1dd0*/  IMAD.X R68, R91, 0x1, R68, P2 ;  /* 0x000000015b447824 */ /* 0x000fe200010e0644 */
[----:B------:R-:W-:Y:S01]  /*1de0*/  LEA R136, P0, R74, R54, 0x3 ;  /* 0x000000364a887211 */ /* 0x000fe200078018ff */
[----:B------:R-:W-:Y:S01]  /*1df0*/  IMAD.SHL.U32 R134, R69, 0x8, RZ ;  /* 0x0000000845867824 */ /* 0x000fe200078e00ff */
[----:B------:R-:W-:Y:S01]  /*1e00*/  IADD3 R90, P1, R82, R74, RZ ;  /* 0x0000004a525a7210 */ /* 0x000fe20007f3e0ff */
[----:B------:R1:W1:Y:S01]  /*1e10*/  LDS.128 R76, [R0+UR4+0x6080] ;  /* 0x00608004004c7984 */ /* 0x0002620008000c00 */
[--C-:B------:R-:W-:Y:S01]  /*1e20*/  LEA.HI.X R137, R74, R70, R89.reuse, 0x3, P0 ;  /* 0x000000464a897211 */ /* 0x100fe200000f1c59 */
[----:B------:R-:W4:Y:S01]  /*1e30*/  LDC.64 R54, c[0x0][0x248] ;  /* 0x00009200ff367b82 */ /* 0x000f220000000a00 */
[C---:B------:R-:W-:Y:S01]  /*1e40*/  LEA R106, P0, R2.reuse, R73, 0x1 ;  /* 0x00000049026a7211 */ /* 0x040fe200078008ff */
[----:B------:R-:W-:Y:S01]  /*1e50*/  IMAD.X R89, R83, 0x1, R89, P1 ;  /* 0x0000000153597824 */ /* 0x000fe200008e0659 */
[----:B------:R-:W-:Y:S01]  /*1e60*/  SHF.L.U64.HI R135, R69, 0x3, R68 ;  /* 0x0000000345877819 */ /* 0x000fe20000010244 */
[----:B------:R1:W1:Y:S01]  /*1e70*/  LDS.128 R80, [R0+UR5+0x80] ;  /* 0x0000800500507984 */ /* 0x0002620008000c00 */
[----:B------:R-:W-:Y:S01]  /*1e80*/  LEA.HI.X R119, R2, R119, R3, 0x1, P0 ;  /* 0x0000007702777211 */ /* 0x000fe200000f0c03 */
[----:B------:R-:W-:Y:S01]  /*1e90*/  IMAD R3, R3, 0x3, RZ ;  /* 0x0000000303037824 */ /* 0x000fe200078e02ff */
[----:B------:R-:W-:Y:S01]  /*1ea0*/  SHF.L.U64.HI R139, R90, 0x3, R89 ;  /* 0x000000035a8b7819 */ /* 0x000fe20000010259 */
[----:B------:R1:W1:Y:S01]  /*1eb0*/  LDS.128 R68, [R0+UR5] ;  /* 0x0000000500447984 */ /* 0x0002620008000c00 */
[----:B------:R-:W-:Y:S01]  /*1ec0*/  IMAD.WIDE.U32 R132, R2, 0x3, R132 ;  /* 0x0000000302847825 */ /* 0x000fe200078e0084 */
[----:B------:R-:W2:Y:S01]  /*1ed0*/  LDC.64 R102, c[0x0][0x240] ;  /* 0x00009000ff667b82 */ /* 0x000ea20000000a00 */
[----:B------:R-:W-:Y:S01]  /*1ee0*/  LEA R115, P0, R114, R115, 0x1 ;  /* 0x0000007372737211 */ /* 0x000fe200078008ff */
[----:B------:R1:W1:Y:S01]  /*1ef0*/  LDS.128 R72, [R0+UR4+0x6000] ;  /* 0x0060000400487984 */ /* 0x0002620008000c00 */
[----:B------:R-:W-:Y:S01]  /*1f00*/  IMAD.WIDE.U32 R134, R2, 0x3, R134 ;  /* 0x0000000302867825 */ /* 0x000fe200078e0086 */
[----:B------:R-:W-:-:S03]  /*1f10*/  UMOV UR12, 0x4000 ;  /* 0x00004000000c7882 */ /* 0x000fc60000000000 */
[----:B------:R-:W-:Y:S01]  /*1f20*/  IMAD.IADD R121, R3, 0x1, R133 ;  /* 0x0000000103797824 */ /* 0x000fe200078e0285 */
[----:B------:R-:W2:Y:S01]  /*1f30*/  LDC.64 R100, c[0x0][0x258] ;  /* 0x00009600ff647b82 */ /* 0x000ea20000000a00 */
[----:B------:R-:W-:Y:S02]  /*1f40*/  IMAD.IADD R123, R135, 0x1, R3 ;  /* 0x00000001877b7824 */ /* 0x000fe400078e0203 */
[----:B------:R-:W-:Y:S02]  /*1f50*/  IMAD.SHL.U32 R138, R90, 0x8, RZ ;  /* 0x000000085a8a7824 */ /* 0x000fe400078e00ff */
[----:B------:R-:W-:Y:S01]  /*1f60*/  IMAD.WIDE.U32 R136, R114, 0x3, R136 ;  /* 0x0000000372887825 */ /* 0x000fe200078e0088 */
[----:B----4-:R-:W-:Y:S01]  /*1f70*/  IADD3 R125, P2, P1, R84, UR6, -R54 ;  /* 0x00000006547d7c10 */ /* 0x010fe2000f95e836 */
[----:B------:R-:W-:Y:S01]  /*1f80*/  UMOV UR6, 0xffffc000 ;  /* 0xffffc00000067882 */ /* 0x000fe20000000000 */
[----:B------:R-:W2:Y:S01]  /*1f90*/  LDC.64 R2, c[0x0][0x260] ;  /* 0x00009800ff027b82 */ /* 0x000ea20000000a00 */
[C---:B------:R-:W-:Y:S01]  /*1fa0*/  IMAD.WIDE.U32 R138, R114.reuse, 0x3, R138 ;  /* 0x00000003728a7825 */ /* 0x040fe200078e008a */
[----:B-1----:R-:W-:-:S02]  /*1fb0*/  LEA.HI.X R114, R114, R88, R87, 0x1, P0 ;  /* 0x0000005872727211 */ /* 0x002fc400000f0c57 */
[C---:B------:R-:W-:Y:S01]  /*1fc0*/  ISETP.NE.AND P0, PT, R86.reuse, 0x2, PT ;  /* 0x000000025600780c */ /* 0x040fe20003f05270 */
[----:B------:R-:W-:Y:S01]  /*1fd0*/  IMAD R87, R87, 0x3, RZ ;  /* 0x0000000357577824 */ /* 0x000fe200078e02ff */
[----:B------:R-:W-:Y:S02]  /*1fe0*/  IADD3.X R118, R85, UR9, ~R55, P2, P1 ;  /* 0x0000000955767c10 */ /* 0x000fe400097e2c37 */
[----:B------:R-:W-:Y:S01]  /*1ff0*/  CS2R R54, SRZ ;  /* 0x0000000000367805 */ /* 0x000fe2000001ff00 */
[----:B------:R-:W-:Y:S01]  /*2000*/  VIADD R120, R86, 0xffffffff ;  /* 0xffffffff56787836 */ /* 0x000fe20000000000 */
[----:B------:R-:W-:Y:S01]  /*2010*/  SEL R124, R124, RZ, P0 ;  /* 0x000000ff7c7c7207 */ /* 0x000fe20000000000 */
[----:B------:R-:W-:Y:S01]  /*2020*/  IMAD.IADD R116, R87, 0x1, R137 ;  /* 0x0000000157747824 */ /* 0x000fe200078e0289 */
[----:B------:R-:W-:Y:S01]  /*2030*/  SEL R122, R122, RZ, P0 ;  /* 0x000000ff7a7a7207 */ /* 0x000fe20000000000 */
[----:B------:R-:W-:Y:S01]  /*2040*/  IMAD.IADD R117, R139, 0x1, R87 ;  /* 0x000000018b757824 */ /* 0x000fe200078e0257 */
[----:B------:R-:W-:-:S06]  /*2050*/  UMOV UR9, URZ ;  /* 0x0000003f00097c82 */ /* 0x000fcc0008000000 */
.L_x_4:
[----:B------:R-:W-:-:S04]  /*2060*/  DEPBAR.LE SB5, 0xc ;  /* 0x0000d3000000791a */ /* 0x000fc80000000000 */
[C---:B--2---:R-:W5:Y:S01]  /*2070*/  DMMA.8x8x4 R4, R68.reuse, R72, R4 ;  /* 0x000000484404723f */ /* 0x044f620000000004 */
[----:B-1----:R-:W-:Y:S01]  /*2080*/  LDS.128 R84, [R0+UR5+0x800] ;  /* 0x0008000500547984 */ /* 0x002fe20008000c00 */
[----:B------:R-:W-:Y:S02]  /*2090*/  UIADD3 UR9, UR9, 0x1, URZ ;  /* 0x0000000109097890 */ /* 0x000fe4000fffe03f */
[----:B------:R-:W-:Y:S01]  /*20a0*/  IADD3 R142, P1, R107, R106, RZ ;  /* 0x0000006a6b8e7210 */ /* 0x000fe20007f3e0ff */
[----:B------:R-:W-:Y:S01]  /*20b0*/  VIADD R126, R111, UR12 ;  /* 0x0000000c6f7e7c36 */ /* 0x000fe20008000000 */
[----:B------:R-:W-:Y:S01]  /*20c0*/  LOP3.LUT P3, RZ, R124, 0x1, RZ, 0xc0, !PT ;  /* 0x000000017cff7812 */ /* 0x000fe2000786c0ff */
[----:B------:R-:W-:Y:S01]  /*20d0*/  IMAD.MOV.U32 R129, RZ, RZ, R127 ;  /* 0x000000ffff817224 */ /* 0x000fe200078e007f */
[----:B------:R-:W-:Y:S01]  /*20e0*/  IADD3 R144, P0, R125, R115, RZ ;  /* 0x000000737d907210 */ /* 0x000fe20007f1e0ff */
[----:B---3--:R-:W3:Y:S01]  /*20f0*/  LDS.128 R88, [R0+UR4+0x6800] ;  /* 0x0068000400587984 */ /* 0x008ee20008000c00 */
[----:B------:R-:W-:Y:S01]  /*2100*/  IMAD.X R143, R108, 0x1, R119, P1 ;  /* 0x000000016c8f7824 */ /* 0x000fe200008e0677 */
[----:B------:R-:W-:Y:S01]  /*2110*/  LOP3.LUT P2, RZ, R122, 0x1, RZ, 0xc0, !PT ;  /* 0x000000017aff7812 */ /* 0x000fe2000784c0ff */
[----:B------:R-:W-:Y:S01]  /*2120*/  UISETP.NE.AND UP0, UPT, UR9, 0x3, UPT ;  /* 0x000000030900788c */ /* 0x000fe2000bf05270 */
[----:B------:R-:W-:Y:S01]  /*2130*/  IMAD.X R145, R118, 0x1, R114, P0 ;  /* 0x0000000176917824 */ /* 0x000fe200000e0672 */
[----:B------:R-:W-:Y:S01]  /*2140*/  LOP3.LUT R140, R124, 0x2, RZ, 0xc0, !PT ;  /* 0x000000027c8c7812 */ /* 0x000fe200078ec0ff */
[----:B------:R-:W-:Y:S01]  /*2150*/  UIADD3 UR11, UR11, 0x1, URZ ;  /* 0x000000010b0b7890 */ /* 0x000fe2000fffe03f */
[C---:B------:R-:W5:Y:S01]  /*2160*/  DMMA.8x8x4 R8, R68.reuse, R74, R8 ;  /* 0x0000004a4408723f */ /* 0x040f620000000008 */
[----:B------:R-:W3:Y:S01]  /*2170*/  LDS.128 R92, [R0+UR4+0x6880] ;  /* 0x00688004005c7984 */ /* 0x000ee20008000c00 */
[----:B------:R-:W-:Y:S02]  /*2180*/  USEL UR8, UR6, 0x2000, !UP0 ;  /* 0x0000200006087887 */ /* 0x000fe4000c000000 */
[----:B------:R-:W-:Y:S01]  /*2190*/  SHF.R.U32.HI R140, RZ, 0x1, R140 ;  /* 0x00000001ff8c7819 */ /* 0x000fe2000001168c */
[----:B------:R-:W-:Y:S01]  /*21a0*/  UISETP.NE.AND UP1, UPT, UR11, 0x3, UPT ;  /* 0x000000030b00788c */ /* 0x000fe2000bf25270 */
[----:B------:R-:W-:Y:S01]  /*21b0*/  LOP3.LUT R127, R122, 0x2, RZ, 0xc0, !PT ;  /* 0x000000027a7f7812 */ /* 0x000fe200078ec0ff */
[----:B------:R-:W-:Y:S01]  /*21c0*/  UIADD3 UR10, UR12, -0x4000, URZ ;  /* 0xffffc0000c0a7890 */ /* 0x000fe2000fffe03f */
[----:B------:R-:W-:Y:S01]  /*21d0*/  ISETP.NE.U32.AND P1, PT, R140, RZ, PT ;  /* 0x000000ff8c00720c */ /* 0x000fe20003f25070 */
[----:B------:R-:W1:Y:S01]  /*21e0*/  LDS.128 R96, [R0+UR5+0x880] ;  /* 0x0008800500607984 */ /* 0x000e620008000c00 */
[----:B------:R-:W-:Y:S01]  /*21f0*/  SHF.R.U32.HI R127, RZ, 0x1, R127 ;  /* 0x00000001ff7f7819 */ /* 0x000fe2000001167f */
[----:B------:R-:W-:Y:S01]  /*2200*/  USEL UR11, UR11, URZ, UP1 ;  /* 0x0000003f0b0b7287 */ /* 0x000fe20008800000 */
[----:B------:R-:W-:Y:S01]  /*2210*/  LOP3.LUT R141, R124, 0x8, RZ, 0xc0, !PT ;  /* 0x000000087c8d7812 */ /* 0x000fe200078ec0ff */
[----:B------:R-:W-:Y:S01]  /*2220*/  USEL UR9, UR9, URZ, UP0 ;  /* 0x0000003f09097287 */ /* 0x000fe20008000000 */
[----:B------:R-:W-:Y:S02]  /*2230*/  ISETP.NE.U32.AND P0, PT, R127, RZ, PT ;  /* 0x000000ff7f00720c */ /* 0x000fe40003f05070 */
[C---:B------:R-:W5:Y:S01]  /*2240*/  DMMA.8x8x4 R12, R68.reuse, R76, R12 ;  /* 0x0000004c440c723f */ /* 0x040f62000000000c */
[----:B------:R-:W-:Y:S01]  /*2250*/  @!PT LDS RZ, [RZ] ;  /* 0x00000000fffff984 */ /* 0x000fe20000000800 */
[----:B------:R-:W-:Y:S01]  /*2260*/  @!PT LDS RZ, [RZ] ;  /* 0x00000000fffff984 */ /* 0x000fe20000000800 */
[----:B------:R-:W-:Y:S01]  /*2270*/  @!PT LDS RZ, [RZ] ;  /* 0x00000000fffff984 */ /* 0x000fe20000000800 */
[----:B------:R4:W-:Y:S01]  /*2280*/  @P3 LDGSTS.E.LTC128B.64 [R126], desc[UR14][R144.64] ;  /* 0x00000000907e3fae */ /* 0x0009e2000b921b4e */
[----:B------:R-:W-:Y:S02]  /*2290*/  @UP1 UIADD3 UR10, UR12, 0x2000, URZ ;  /* 0x000020000c0a1890 */ /* 0x000fe4000fffe03f */
[----:B------:R-:W-:Y:S02]  /*22a0*/  SHF.R.U32.HI R141, RZ, 0x3, R141 ;  /* 0x00000003ff8d7819 */ /* 0x000fe4000001168d */
[C---:B------:R-:W-:Y:S01]  /*22b0*/  LOP3.LUT R140, R122.reuse, 0x4, RZ, 0xc0, !PT ;  /* 0x000000047a8c7812 */ /* 0x040fe200078ec0ff */
[----:B------:R-:W-:Y:S01]  /*22c0*/  @P1 LDGSTS.E.LTC128B.64 [R126+0x80], desc[UR14][R128.64+0x80] ;  /* 0x00080080807e1fae */ /* 0x000fe2000b921b4e */
[----:B------:R-:W-:Y:S01]  /*22d0*/  ISETP.NE.U32.AND P4, PT, R141, RZ, PT ;  /* 0x000000ff8d00720c */ /* 0x000fe20003f85070 */
[----:B------:R-:W-:Y:S01]  /*22e0*/  UMOV UR12, UR10 ;  /* 0x0000000a000c7c82 */ /* 0x000fe20008000000 */
[----:B------:R-:W-:Y:S02]  /*22f0*/  IADD3 R146, P1, R125, R136, RZ ;  /* 0x000000887d927210 */ /* 0x000fe40007f3e0ff */
[----:B------:R-:W-:Y:S01]  /*2300*/  SHF.R.U32.HI R140, RZ, 0x2, R140 ;  /* 0x00000002ff8c7819 */ /* 0x000fe2000001168c */
[----:B------:R2:W-:Y:S01]  /*2310*/  @P2 LDGSTS.E.LTC128B.64 [R126+0x6000], desc[UR14][R142.64] ;  /* 0x060000008e7e2fae */ /* 0x0005e2000b921b4e */
[----:B------:R-:W-:Y:S01]  /*2320*/  LOP3.LUT R127, R122, 0x8, RZ, 0xc0, !PT ;  /* 0x000000087a7f7812 */ /* 0x000fe200078ec0ff */
[----:B------:R-:W-:Y:S01]  /*2330*/  IMAD.X R147, R118, 0x1, R116, P1 ;  /* 0x0000000176937824 */ /* 0x000fe200008e0674 */
[-C--:B------:R-:W5:Y:S03]  /*2340*/  DMMA.8x8x4 R16, R68, R78.reuse, R16 ;  /* 0x0000004e4410723f */ /* 0x080f660000000010 */
[----:B------:R-:W-:Y:S01]  /*2350*/  @P0 LDGSTS.E.LTC128B.64 [R126+0x6080], desc[UR14][R130.64+0x80] ;  /* 0x06080080827e0fae */ /* 0x000fe2000b921b4e */
[----:B------:R-:W-:Y:S02]  /*2360*/  ISETP.NE.U32.AND P3, PT, R140, RZ, PT ;  /* 0x000000ff8c00720c */ /* 0x000fe40003f65070 */
[----:B------:R-:W-:Y:S02]  /*2370*/  SHF.R.U32.HI R127, RZ, 0x3, R127 ;  /* 0x00000003ff7f7819 */ /* 0x000fe4000001167f */
[----:B------:R-:W-:Y:S02]  /*2380*/  LOP3.LUT R140, R124, 0x100, RZ, 0xc0, !PT ;  /* 0x000001007c8c7812 */ /* 0x000fe400078ec0ff */
[----:B------:R-:W-:Y:S01]  /*2390*/  ISETP.NE.U32.AND P2, PT, R127, RZ, PT ;  /* 0x000000ff7f00720c */ /* 0x000fe20003f45070 */
[----:B------:R-:W-:Y:S05]  /*23a0*/  DEPBAR.LE SB5, 0xc ;  /* 0x0000d3000000791a */ /* 0x000fea0000000000 */
[C---:B------:R-:W5:Y:S04]  /*23b0*/  DMMA.8x8x4 R20, R70.reuse, R78, R20 ;  /* 0x0000004e4614723f */ /* 0x040f680000000014 */
[----:B----4-:R-:W-:Y:S02]  /*23c0*/  IADD3 R144, P0, R107, R132, RZ ;  /* 0x000000846b907210 */ /* 0x010fe40007f1e0ff */
[----:B------:R-:W-:Y:S03]  /*23d0*/  SHF.R.U32.HI R140, RZ, 0x8, R140 ;  /* 0x00000008ff8c7819 */ /* 0x000fe6000001168c */
[----:B------:R-:W-:Y:S01]  /*23e0*/  IMAD.X R145, R108, 0x1, R121, P0 ;  /* 0x000000016c917824 */ /* 0x000fe200000e0679 */
[----:B------:R-:W-:Y:S02]  /*23f0*/  ISETP.NE.U32.AND P0, PT, R140, RZ, PT ;  /* 0x000000ff8c00720c */ /* 0x000fe40003f05070 */
[----:B------:R-:W-:Y:S02]  /*2400*/  LOP3.LUT R127, R122, 0x100, RZ, 0xc0, !PT ;  /* 0x000001007a7f7812 */ /* 0x000fe400078ec0ff */
[----:B--2---:R-:W-:Y:S02]  /*2410*/  LOP3.LUT R142, R124, 0x4, RZ, 0xc0, !PT ;  /* 0x000000047c8e7812 */ /* 0x004fe400078ec0ff */
[----:B------:R-:W-:Y:S01]  /*2420*/  SHF.R.U32.HI R127, RZ, 0x8, R127 ;  /* 0x00000008ff7f7819 */ /* 0x000fe2000001167f */
[C---:B------:R-:W5:Y:S03]  /*2430*/  DMMA.8x8x4 R24, R70.reuse, R76, R24 ;  /* 0x0000004c4618723f */ /* 0x040f660000000018 */
[----:B------:R-:W-:Y:S02]  /*2440*/  SHF.R.U32.HI R142, RZ, 0x2, R142 ;  /* 0x00000002ff8e7819 */ /* 0x000fe4000001168e */
[----:B------:R-:W-:Y:S02]  /*2450*/  LOP3.LUT R141, R122, 0x200, RZ, 0xc0, !PT ;  /* 0x000002007a8d7812 */ /* 0x000fe400078ec0ff */
[----:B------:R-:W-:Y:S02]  /*2460*/  ISETP.NE.U32.AND P5, PT, R142, RZ, PT ;  /* 0x000000ff8e00720c */ /* 0x000fe40003fa5070 */
[----:B------:R-:W-:Y:S02]  /*2470*/  SHF.R.U32.HI R141, RZ, 0x9, R141 ;  /* 0x00000009ff8d7819 */ /* 0x000fe4000001168d */
[C---:B------:R-:W-:Y:S02]  /*2480*/  LOP3.LUT R142, R124.reuse, 0x200, RZ, 0xc0, !PT ;  /* 0x000002007c8e7812 */ /* 0x040fe400078ec0ff */
[----:B------:R-:W-:Y:S03]  /*2490*/  LOP3.LUT R140, R124, 0x400, RZ, 0xc0, !PT ;  /* 0x000004007c8c7812 */ /* 0x000fe600078ec0ff */
[C---:B------:R-:W5:Y:S04]  /*24a0*/  DMMA.8x8x4 R28, R70.reuse, R74, R28 ;  /* 0x0000004a461c723f */ /* 0x040f68000000001c */
[----:B------:R-:W-:Y:S02]  /*24b0*/  SHF.R.U32.HI R142, RZ, 0x9, R142 ;  /* 0x00000009ff8e7819 */ /* 0x000fe4000001168e */
[----:B------:R-:W-:Y:S02]  /*24c0*/  SHF.R.U32.HI R140, RZ, 0xa, R140 ;  /* 0x0000000aff8c7819 */ /* 0x000fe4000001168c */
[----:B------:R-:W-:Y:S02]  /*24d0*/  ISETP.NE.U32.AND P6, PT, R142, RZ, PT ;  /* 0x000000ff8e00720c */ /* 0x000fe40003fc5070 */
[----:B------:R-:W-:Y:S05]  /*24e0*/  IADD3 R142, P1, R125, R138, RZ ;  /* 0x0000008a7d8e7210 */ /* 0x000fea0007f3e0ff */
[----:B------:R-:W-:Y:S01]  /*24f0*/  IMAD.X R143, R118, 0x1, R117, P1 ;  /* 0x00000001768f7824 */ /* 0x000fe200008e0675 */
[-C--:B------:R2:W5:Y:S02]  /*2500*/  DMMA.8x8x4 R32, R70, R72.reuse, R32 ;  /* 0x000000484620723f */ /* 0x0805640000000020 */
[----:B--2---:R-:W-:Y:S01]  /*2510*/  LDS.128 R68, [R0+UR5+0x1000] ;  /* 0x0010000500447984 */ /* 0x004fe20008000c00 */
[----:B------:R-:W-:Y:S11]  /*2520*/  DEPBAR.LE SB5, 0xc ;  /* 0x0000d3000000791a */ /* 0x000ff60000000000 */
[----:B------:R-:W-:Y:S02]  /*2530*/  @!UPT UIADD3 URZ, URZ, URZ, URZ ;  /* 0x0000003f3f3ff290 */ /* 0x000fe4000fffe03f */
[C---:B------:R-:W5:Y:S11]  /*2540*/  DMMA.8x8x4 R36, R80.reuse, R72, R36 ;  /* 0x000000485024723f */ /* 0x040f760000000024 */
[----:B------:R-:W-:Y:S05]  /*2550*/  @!UPT UIADD3 URZ, URZ, URZ, URZ ;  /* 0x0000003f3f3ff290 */ /* 0x000fea000fffe03f */
[C---:B------:R-:W5:Y:S11]  /*2560*/  DMMA.8x8x4 R40, R80.reuse, R74, R40 ;  /* 0x0000004a5028723f */ /* 0x040f760000000028 */
[----:B------:R-:W-:Y:S05]  /*2570*/  @!UPT UIADD3 URZ, URZ, URZ, URZ ;  /* 0x0000003f3f3ff290 */ /* 0x000fea000fffe03f */
[C---:B------:R-:W5:Y:S11]  /*2580*/  DMMA.8x8x4 R44, R80.reuse, R76, R44 ;  /* 0x0000004c502c723f */ /* 0x040f76000000002c */
[----:B------:R-:W-:Y:S05]  /*2590*/  @!UPT UIADD3 URZ, URZ, URZ, URZ ;  /* 0x0000003f3f3ff290 */ /* 0x000fea000fffe03f */
[-C--:B------:R-:W5:Y:S01]  /*25a0*/  DMMA.8x8x4 R48, R80, R78.reuse, R48 ;  /* 0x0000004e5030723f */ /* 0x080f620000000030 */
[----:B------:R-:W-:Y:S11]  /*25b0*/  DEPBAR.LE SB5, 0xc ;  /* 0x0000d3000000791a */ /* 0x000ff60000000000 */
[----:B------:R-:W-:Y:S04]  /*25c0*/  @!UPT UIADD3 URZ, URZ, URZ, URZ ;  /* 0x0000003f3f3ff290 */ /* 0x000fe8000fffe03f */
[C---:B------:R-:W5:Y:S11]  /*25d0*/  DMMA.8x8x4 R52, R82.reuse, R78, R52 ;  /* 0x0000004e5234723f */ /* 0x040f760000000034 */
[----:B------:R-:W-:Y:S05]  /*25e0*/  @!UPT UIADD3 URZ, URZ, URZ, URZ ;  /* 0x0000003f3f3ff290 */ /* 0x000fea000fffe03f */
[C---:B------:R2:W5:Y:S02]  /*25f0*/  DMMA.8x8x4 R56, R82.reuse, R76, R56 ;  /* 0x0000004c5238723f */ /* 0x0405640000000038 */
[----:B--2---:R-:W-:Y:S11]  /*2600*/  LDS.128 R76, [R0+UR4+0x7080] ;  /* 0x00708004004c7984 */ /* 0x004ff60008000c00 */
[----:B------:R-:W-:Y:S03]  /*2610*/  @!UPT UIADD3 URZ, URZ, URZ, URZ ;  /* 0x0000003f3f3ff290 */ /* 0x000fe6000fffe03f */
[C---:B------:R-:W5:Y:S11]  /*2620*/  DMMA.8x8x4 R60, R82.reuse, R74, R60 ;  /* 0x0000004a523c723f */ /* 0x040f76000000003c */
[----:B------:R-:W-:Y:S05]  /*2630*/  @!UPT UIADD3 URZ, URZ, URZ, URZ ;  /* 0x0000003f3f3ff290 */ /* 0x000fea000fffe03f */
[----:B------:R2:W5:Y:S02]  /*2640*/  DMMA.8x8x4 R64, R82, R72, R64 ;  /* 0x000000485240723f */ /* 0x0005640000000040 */
[----:B--2---:R-:W2:Y:S08]  /*2650*/  LDS.128 R72, [R0+UR4+0x7000] ;  /* 0x0070000400487984 */ /* 0x004eb00008000c00 */
[----:B------:R-:W4:Y:S01]  /*2660*/  LDS.128 R80, [R0+UR5+0x1080] ;  /* 0x0010800500507984 */ /* 0x000f220008000c00 */
[----:B------:R-:W-:-:S05]  /*2670*/  DEPBAR.LE SB5, 0xc ;  /* 0x0000d3000000791a */ /* 0x000fca0000000000 */
[C---:B---3--:R-:W5:Y:S02]  /*2680*/  DMMA.8x8x4 R4, R84.reuse, R88, R4 ;  /* 0x000000585404723f */ /* 0x048f640000000004 */
[----:B------:R-:W-:Y:S01]  /*2690*/  @!PT LDS RZ, [RZ] ;  /* 0x00000000fffff984 */ /* 0x000fe20000000800 */
[----:B------:R-:W-:Y:S01]  /*26a0*/  @!PT LDS RZ, [RZ] ;  /* 0x00000000fffff984 */ /* 0x000fe20000000800 */
[----:B------:R-:W-:Y:S01]  /*26b0*/  @!PT LDS RZ, [RZ] ;  /* 0x00000000fffff984 */ /* 0x000fe20000000800 */
[----:B------:R-:W-:Y:S02]  /*26c0*/  @P5 LDGSTS.E.LTC128B.64 [R126+0x100], desc[UR14][R128.64+0x100] ;  /* 0x00100100807e5fae */ /* 0x000fe4000b921b4e */
[----:B------:R-:W-:Y:S02]  /*26d0*/  ISETP.NE.U32.AND P5, PT, R127, RZ, PT ;  /* 0x000000ff7f00720c */ /* 0x000fe40003fa5070 */
[----:B------:R-:W-:Y:S02]  /*26e0*/  LOP3.LUT R127, R124, 0x800, RZ, 0xc0, !PT ;  /* 0x000008007c7f7812 */ /* 0x000fe400078ec0ff */
[----:B------:R3:W-:Y:S01]  /*26f0*/  @P4 LDGSTS.E.LTC128B.64 [R126+0x180], desc[UR14][R128.64+0x180] ;  /* 0x00180180807e4fae */ /* 0x0007e2000b921b4e */
[----:B------:R-:W-:Y:S02]  /*2700*/  ISETP.NE.U32.AND P4, PT, R141, RZ, PT ;  /* 0x000000ff8d00720c */ /* 0x000fe40003f85070 */
[----:B------:R-:W-:Y:S05]  /*2710*/  SHF.R.U32.HI R127, RZ, 0xb, R127 ;  /* 0x0000000bff7f7819 */ /* 0x000fea000001167f */
[C---:B------:R-:W5:Y:S01]  /*2720*/  DMMA.8x8x4 R8, R84.reuse, R90, R8 ;  /* 0x0000005a5408723f */ /* 0x040f620000000008 */
[----:B------:R-:W-:Y:S02]  /*2730*/  @P3 LDGSTS.E.LTC128B.64 [R126+0x6100], desc[UR14][R130.64+0x100] ;  /* 0x06100100827e3fae */ /* 0x000fe4000b921b4e */
[----:B------:R-:W-:Y:S02]  /*2740*/  ISETP.NE.U32.AND P3, PT, R140, RZ, PT ;  /* 0x000000ff8c00720c */ /* 0x000fe40003f65070 */
[C---:B------:R-:W-:Y:S02]  /*2750*/  LOP3.LUT R140, R122.reuse, 0x400, RZ, 0xc0, !PT ;  /* 0x000004007a8c7812 */ /* 0x040fe400078ec0ff */
[----:B------:R4:W-:Y:S01]  /*2760*/  @P2 LDGSTS.E.LTC128B.64 [R126+0x6180], desc[UR14][R130.64+0x180] ;  /* 0x06180180827e2fae */ /* 0x0009e2000b921b4e */
[----:B------:R-:W-:Y:S02]  /*2770*/  ISETP.NE.U32.AND P2, PT, R127, RZ, PT ;  /* 0x000000ff7f00720c */ /* 0x000fe40003f45070 */
[----:B------:R-:W-:Y:S02]  /*2780*/  SHF.R.U32.HI R140, RZ, 0xa, R140 ;  /* 0x0000000aff8c7819 */ /* 0x000fe4000001168c */
[----:B------:R-:W-:Y:S02]  /*2790*/  LOP3.LUT R127, R122, 0x800, RZ, 0xc0, !PT ;  /* 0x000008007a7f7812 */ /* 0x000fe400078ec0ff */
[----:B------:R-:W-:Y:S02]  /*27a0*/  ISETP.NE.U32.AND P1, PT, R140, RZ, PT ;  /* 0x000000ff8c00720c */ /* 0x000fe40003f25070 */
[C---:B------:R-:W5:Y:S04]  /*27b0*/  DMMA.8x8x4 R12, R84.reuse, R92, R12 ;  /* 0x0000005c540c723f */ /* 0x040f68000000000c */
[----:B------:R-:W-:Y:S11]  /*27c0*/  SHF.R.U32.HI R127, RZ, 0xb, R127 ;  /* 0x0000000bff7f7819 */ /* 0x000ff6000001167f */
[----:B------:R-:W-:Y:S01]  /*27d0*/  @!UPT UIADD3 URZ, URZ, URZ, URZ ;  /* 0x0000003f3f3ff290 */ /* 0x000fe2000fffe03f */
[-C--:B------:R-:W5:Y:S01]  /*27e0*/  DMMA.8x8x4 R16, R84, R94.reuse, R16 ;  /* 0x0000005e5410723f */ /* 0x080f620000000010 */
[----:B------:R-:W-:Y:S11]  /*27f0*/  DEPBAR.LE SB5, 0xc ;  /* 0x0000d3000000791a */ /* 0x000ff60000000000 */
[----:B------:R-:W-:Y:S04]  /*2800*/  @!UPT UIADD3 URZ, URZ, URZ, URZ ;  /* 0x0000003f3f3ff290 */ /* 0x000fe8000fffe03f */
[C---:B------:R-:W5:Y:S11]  /*2810*/  DMMA.8x8x4 R20, R86.reuse, R94, R20 ;  /* 0x0000005e5614723f */ /* 0x040f760000000014 */
[----:B------:R-:W-:Y:S05]  /*2820*/  @!UPT UIADD3 URZ, URZ, URZ, URZ ;  /* 0x0000003f3f3ff290 */ /* 0x000fea000fffe03f */
[C---:B------:R-:W5:Y:S11]  /*2830*/  DMMA.8x8x4 R24, R86.reuse, R92, R24 ;  /* 0x0000005c5618723f */ /* 0x040f760000000018 */
[----:B------:R-:W-:Y:S05]  /*2840*/  @!UPT UIADD3 URZ, URZ, URZ, URZ ;  /* 0x0000003f3f3ff290 */ /* 0x000fea000fffe03f */
[C---:B------:R-:W5:Y:S11]  /*2850*/  DMMA.8x8x4 R28, R86.reuse, R90, R28 ;  /* 0x0000005a561c723f */ /* 0x040f76000000001c */
[----:B------:R-:W-:Y:S05]  /*2860*/  @!UPT UIADD3 URZ, URZ, URZ, URZ ;  /* 0x0000003f3f3ff290 */ /* 0x000fea000fffe03f */
[-C--:B---3--:R3:W5:Y:S02]  /*2870*/  DMMA.8x8x4 R32, R86, R88.reuse, R32 ;  /* 0x000000585620723f */ /* 0x0887640000000020 */
[----:B---3--:R-:W-:Y:S01]  /*2880*/  LDS.128 R84, [R0+UR5+0x1800] ;  /* 0x0018000500547984 */ /* 0x008fe20008000c00 */
[----:B------:R-:W-:Y:S11]  /*2890*/  DEPBAR.LE SB5, 0xc ;  /* 0x0000d3000000791a */ /* 0x000ff60000000000 */
[----:B------:R-:W-:Y:S02]  /*28a0*/  @!UPT UIADD3 URZ, URZ, URZ, URZ ;  /* 0x0000003f3f3ff290 */ /* 0x000fe4000fffe03f */
[C---:B-1----:R-:W5:Y:S11]  /*28b0*/  DMMA.8x8x4 R36, R96.reuse, R88, R36 ;  /* 0x000000586024723f */ /* 0x042f760000000024 */
        /* <DEDUP_REMOVED lines=11> */
[----:B-1----:R-:W-:Y:S11]  /*2970*/  LDS.128 R92, [R0+UR4+0x7880] ;  /* 0x00788004005c7984 */ /* 0x002ff60008000c00 */
[----:B------:R-:W-:Y:S03]  /*2980*/  @!UPT UIADD3 URZ, URZ, URZ, URZ ;  /* 0x0000003f3f3ff290 */ /* 0x000fe6000fffe03f */
[C---:B------:R-:W5:Y:S11]  /*2990*/  DMMA.8x8x4 R60, R98.reuse, R90, R60 ;  /* 0x0000005a623c723f */ /* 0x040f76000000003c */
[----:B------:R-:W-:Y:S05]  /*29a0*/  @!UPT UIADD3 URZ, URZ, URZ, URZ ;  /* 0x0000003f3f3ff290 */ /* 0x000fea000fffe03f */
[----:B------:R1:W5:Y:S02]  /*29b0*/  DMMA.8x8x4 R64, R98, R88, R64 ;  /* 0x000000586240723f */ /* 0x0003640000000040 */
[----:B-1----:R-:W1:Y:S01]  /*29c0*/  LDS.128 R88, [R0+UR4+0x7800] ;  /* 0x0078000400587984 */ /* 0x002e620008000c00 */
[----:B------:R-:W-:Y:S07]  /*29d0*/  UIADD3 UR4, UR8, UR4, URZ ;  /* 0x0000000408047290 */ /* 0x000fee000fffe03f */
[----:B------:R-:W3:Y:S01]  /*29e0*/  LDS.128 R96, [R0+UR5+0x1880] ;  /* 0x0018800500607984 */ /* 0x000ee20008000c00 */
[----:B------:R-:W-:Y:S01]  /*29f0*/  UIADD3 UR5, UR8, UR5, URZ ;  /* 0x0000000508057290 */ /* 0x000fe2000fffe03f */
[----:B------:R-:W-:-:S04]  /*2a00*/  DEPBAR.LE SB5, 0xc ;  /* 0x0000d3000000791a */ /* 0x000fc80000000000 */
[C---:B--2---:R-:W5:Y:S02]  /*2a10*/  DMMA.8x8x4 R4, R68.reuse, R72, R4 ;  /* 0x000000484404723f */ /* 0x044f640000000004 */
[----:B------:R-:W-:Y:S01]  /*2a20*/  @!PT LDS RZ, [RZ] ;  /* 0x00000000fffff984 */ /* 0x000fe20000000800 */
[----:B------:R-:W-:Y:S01]  /*2a30*/  @!PT LDS RZ, [RZ] ;  /* 0x00000000fffff984 */ /* 0x000fe20000000800 */
[----:B------:R-:W-:Y:S01]  /*2a40*/  @!PT LDS RZ, [RZ] ;  /* 0x00000000fffff984 */ /* 0x000fe20000000800 */
[----:B------:R2:W-:Y:S02]  /*2a50*/  @P0 LDGSTS.E.LTC128B.64 [R126+0x1000], desc[UR14][R146.64] ;  /* 0x01000000927e0fae */ /* 0x0005e4000b921b4e */
[----:B------:R-:W-:Y:S04]  /*2a60*/  IADD3 R148, P0, R107, R134, RZ ;  /* 0x000000866b947210 */ /* 0x000fe80007f1e0ff */
[----:B------:R2:W-:Y:S01]  /*2a70*/  @P6 LDGSTS.E.LTC128B.64 [R126+0x1080], desc[UR14][R142.64+0x80] ;  /* 0x010800808e7e6fae */ /* 0x0005e2000b921b4e */
[----:B------:R-:W-:Y:S01]  /*2a80*/  IMAD.X R149, R108, 0x1, R123, P0 ;  /* 0x000000016c957824 */ /* 0x000fe200000e067b */
[----:B------:R-:W-:Y:S06]  /*2a90*/  ISETP.NE.U32.AND P0, PT, R127, RZ, PT ;  /* 0x000000ff7f00720c */ /* 0x000fec0003f05070 */
[C---:B------:R-:W5:Y:S01]  /*2aa0*/  DMMA.8x8x4 R8, R68.reuse, R74, R8 ;  /* 0x0000004a4408723f */ /* 0x040f620000000008 */
[----:B------:R2:W-:Y:S06]  /*2ab0*/  @P5 LDGSTS.E.LTC128B.64 [R126+0x7000], desc[UR14][R144.64] ;  /* 0x07000000907e5fae */ /* 0x0005ec000b921b4e */
[----:B------:R2:W-:Y:S06]  /*2ac0*/  @P4 LDGSTS.E.LTC128B.64 [R126+0x7080], desc[UR14][R148.64+0x80] ;  /* 0x07080080947e4fae */ /* 0x0005ec000b921b4e */
[----:B------:R2:W-:Y:S01]  /*2ad0*/  @P3 LDGSTS.E.LTC128B.64 [R126+0x1100], desc[UR14][R142.64+0x100] ;  /* 0x011001008e7e3fae */ /* 0x0005e2000b921b4e */
[----:B------:R-:W-:Y:S02]  /*2ae0*/  IADD3 R141, P3, R128, R104, RZ ;  /* 0x00000068808d7210 */ /* 0x000fe40007f7e0ff */
[C---:B------:R-:W5:Y:S03]  /*2af0*/  DMMA.8x8x4 R12, R68.reuse, R76, R12 ;  /* 0x0000004c440c723f */ /* 0x040f66000000000c */
[----:B------:R2:W-:Y:S01]  /*2b00*/  @P2 LDGSTS.E.LTC128B.64 [R126+0x1180], desc[UR14][R142.64+0x180] ;  /* 0x011801808e7e2fae */ /* 0x0005e2000b921b4e */
[----:B------:R-:W-:Y:S05]  /*2b10*/  IADD3 R128, P2, R141, R102, RZ ;  /* 0x000000668d807210 */ /* 0x000fea0007f5e0ff */
[----:B------:R2:W-:Y:S01]  /*2b20*/  @P1 LDGSTS.E.LTC128B.64 [R126+0x7100], desc[UR14][R148.64+0x100] ;  /* 0x07100100947e1fae */ /* 0x0005e2000b921b4e */
[----:B------:R-:W-:Y:S06]  /*2b30*/  IADD3 R127, P1, R130, R100, RZ ;  /* 0x00000064827f7210 */ /* 0x000fec0007f3e0ff */
[-C--:B------:R-:W5:Y:S01]  /*2b40*/  DMMA.8x8x4 R16, R68, R78.reuse, R16 ;  /* 0x0000004e4410723f */ /* 0x080f620000000010 */
[----:B------:R2:W-:Y:S03]  /*2b50*/  @P0 LDGSTS.E.LTC128B.64 [R126+0x7180], desc[UR14][R148.64+0x180] ;  /* 0x07180180947e0fae */ /* 0x0005e6000b921b4e */
[----:B----4-:R-:W-:Y:S02]  /*2b60*/  IADD3 R130, P0, R127, R2, RZ ;  /* 0x000000027f827210 */ /* 0x010fe40007f1e0ff */
[----:B------:R-:W-:Y:S01]  /*2b70*/  IADD3.X R127, R103, R129, R105, P2, P3 ;  /* 0x00000081677f7210 */ /* 0x000fe200017e6469 */
[----:B------:R-:W0:Y:S01]  /*2b80*/  LDGDEPBAR ;  /* 0x00000000000079af */ /* 0x000e220000000000 */
[----:B------:R-:W-:Y:S02]  /*2b90*/  IADD3.X R131, R3, R131, R101, P0, P1 ;  /* 0x0000008303837210 */ /* 0x000fe400007e2465 */
[C---:B------:R-:W-:Y:S01]  /*2ba0*/  ISETP.NE.AND P0, PT, R120.reuse, 0x2, PT ;  /* 0x000000027800780c */ /* 0x040fe20003f05270 */
[----:B------:R-:W-:Y:S01]  /*2bb0*/  VIADD R120, R120, 0xffffffff ;  /* 0xffffffff78787836 */ /* 0x000fe20000000000 */
[----:B------:R-:W-:Y:S04]  /*2bc0*/  DEPBAR.LE SB5, 0xc ;  /* 0x0000d3000000791a */ /* 0x000fe80000000000 */
[C---:B------:R-:W5:Y:S04]  /*2bd0*/  DMMA.8x8x4 R20, R70.reuse, R78, R20 ;  /* 0x0000004e4614723f */ /* 0x040f680000000014 */
[----:B------:R-:W-:Y:S02]  /*2be0*/  SEL R124, R124, RZ, P0 ;  /* 0x000000ff7c7c7207 */ /* 0x000fe40000000000 */
[----:B------:R-:W-:Y:S02]  /*2bf0*/  ISETP.GT.AND P4, PT, R120, -0x1, PT ;  /* 0xffffffff7800780c */ /* 0x000fe40003f84270 */
[----:B------:R-:W-:Y:S02]  /*2c00*/  SEL R122, R122, RZ, P0 ;  /* 0x000000ff7a7a7207 */ /* 0x000fe40000000000 */
[----:B------:R-:W-:Y:S02]  /*2c10*/  IADD3 R107, P3, P2, R107, R100, R2 ;  /* 0x000000646b6b7210 */ /* 0x000fe40007a7e002 */
[----:B------:R-:W-:Y:S02]  /*2c20*/  IADD3 R125, P1, P0, R125, R104, R102 ;  /* 0x000000687d7d7210 */ /* 0x000fe4000783e066 */
[----:B------:R-:W-:Y:S02]  /*2c30*/  IADD3.X R108, R108, R101, R3, P3, P2 ;  /* 0x000000656c6c7210 */ /* 0x000fe40001fe4403 */
[C---:B------:R-:W5:Y:S01]  /*2c40*/  DMMA.8x8x4 R24, R70.reuse, R76, R24 ;  /* 0x0000004c4618723f */ /* 0x040f620000000018 */
[----:B------:R-:W-:Y:S04]  /*2c50*/  DEPBAR.LE SB0, 0x1 ;  /* 0x000080400000791a */ /* 0x000fe80000000000 */
[----:B------:R-:W-:Y:S01]  /*2c60*/  BAR.SYNC.DEFER_BLOCKING 0x0 ;  /* 0x0000000000007b1d */ /* 0x000fe20000010000 */
[----:B------:R-:W-:Y:S10]  /*2c70*/  IADD3.X R118, R118, R105, R103, P1, P0 ;  /* 0x0000006976767210 */ /* 0x000ff40000fe0467 */
[C---:B------:R-:W5:Y:S11]  /*2c80*/  DMMA.8x8x4 R28, R70.reuse, R74, R28 ;  /* 0x0000004a461c723f */ /* 0x040f76000000001c */
[----:B------:R-:W-:Y:S05]  /*2c90*/  @!UPT UIADD3 URZ, URZ, URZ, URZ ;  /* 0x0000003f3f3ff290 */ /* 0x000fea000fffe03f */
[-C--:B--2---:R2:W5:Y:S02]  /*2ca0*/  DMMA.8x8x4 R32, R70, R72.reuse, R32 ;  /* 0x000000484620723f */ /* 0x0845640000000020 */
[----:B--2---:R2:W1:Y:S01]  /*2cb0*/  LDS.128 R68, [R0+UR5] ;  /* 0x0000000500447984 */ /* 0x0044620008000c00 */
        /* <DEDUP_REMOVED lines=13> */
[C---:B--2---:R2:W5:Y:S02]  /*2d90*/  DMMA.8x8x4 R56, R82.reuse, R76, R56 ;  /* 0x0000004c5238723f */ /* 0x0445640000000038 */
[----:B--2---:R2:W1:Y:S11]  /*2da0*/  LDS.128 R76, [R0+UR4+0x6080] ;  /* 0x00608004004c7984 */ /* 0x0044760008000c00 */
[----:B------:R-:W-:Y:S03]  /*2db0*/  @!UPT UIADD3 URZ, URZ, URZ, URZ ;  /* 0x0000003f3f3ff290 */ /* 0x000fe6000fffe03f */
[C---:B------:R-:W5:Y:S11]  /*2dc0*/  DMMA.8x8x4 R60, R82.reuse, R74, R60 ;  /* 0x0000004a523c723f */ /* 0x040f76000000003c */
[----:B------:R-:W-:Y:S05]  /*2dd0*/  @!UPT UIADD3 URZ, URZ, URZ, URZ ;  /* 0x0000003f3f3ff290 */ /* 0x000fea000fffe03f */
[----:B--2---:R2:W5:Y:S02]  /*2de0*/  DMMA.8x8x4 R64, R82, R72, R64 ;  /* 0x000000485240723f */ /* 0x0045640000000040 */
[----:B--2---:R2:W2:Y:S08]  /*2df0*/  LDS.128 R80, [R0+UR5+0x80] ;  /* 0x0000800500507984 */ /* 0x0044b00008000c00 */
[----:B------:R2:W2:Y:S01]  /*2e00*/  LDS.128 R72, [R0+UR4+0x6000] ;  /* 0x0060000400487984 */ /* 0x0004a20008000c00 */
[----:B------:R-:W-:-:S05]  /*2e10*/  DEPBAR.LE SB5, 0xc ;  /* 0x0000d3000000791a */ /* 0x000fca0000000000 */
[C---:B-1----:R1:W5:Y:S11]  /*2e20*/  DMMA.8x8x4 R4, R84.reuse, R88, R4 ;  /* 0x000000585404723f */ /* 0x0423760000000004 */
[----:B------:R-:W-:Y:S05]  /*2e30*/  @!UPT UIADD3 URZ, URZ, URZ, URZ ;  /* 0x0000003f3f3ff290 */ /* 0x000fea000fffe03f */
[C---:B------:R1:W5:Y:S11]  /*2e40*/  DMMA.8x8x4 R8, R84.reuse, R90, R8 ;  /* 0x0000005a5408723f */ /* 0x0403760000000008 */
[----:B------:R-:W-:Y:S05]  /*2e50*/  @!UPT UIADD3 URZ, URZ, URZ, URZ ;  /* 0x0000003f3f3ff290 */ /* 0x000fea000fffe03f */
[C---:B------:R1:W5:Y:S11]  /*2e60*/  DMMA.8x8x4 R12, R84.reuse, R92, R12 ;  /* 0x0000005c540c723f */ /* 0x040376000000000c */
[----:B------:R-:W-:Y:S05]  /*2e70*/  @!UPT UIADD3 URZ, URZ, URZ, URZ ;  /* 0x0000003f3f3ff290 */ /* 0x000fea000fffe03f */
[-C--:B------:R1:W5:Y:S01]  /*2e80*/  DMMA.8x8x4 R16, R84, R94.reuse, R16 ;  /* 0x0000005e5410723f */ /* 0x0803620000000010 */
[----:B------:R-:W-:Y:S11]  /*2e90*/  DEPBAR.LE SB5, 0xc ;  /* 0x0000d3000000791a */ /* 0x000ff60000000000 */
[----:B------:R-:W-:Y:S04]  /*2ea0*/  @!UPT UIADD3 URZ, URZ, URZ, URZ ;  /* 0x0000003f3f3ff290 */ /* 0x000fe8000fffe03f */
[C---:B------:R1:W5:Y:S11]  /*2eb0*/  DMMA.8x8x4 R20, R86.reuse, R94, R20 ;  /* 0x0000005e5614723f */ /* 0x0403760000000014 */
        /* <DEDUP_REMOVED lines=8> */
[C---:B---3--:R1:W5:Y:S11]  /*2f40*/  DMMA.8x8x4 R36, R96.reuse, R88, R36 ;  /* 0x000000586024723f */ /* 0x0483760000000024 */
        /* <DEDUP_REMOVED lines=14> */
[----:B------:R1:W5:Y:S01]  /*3030*/  DMMA.8x8x4 R64, R98, R88, R64 ;  /* 0x000000586240723f */ /* 0x0003620000000040 */
[----:B------:R-:W-:Y:S03]  /*3040*/  @!UPT UIADD3 URZ, URZ, URZ, URZ ;  /* 0x0000003f3f3ff290 */ /* 0x000fe6000fffe03f */
[----:B------:R-:W-:Y:S11]  /*3050*/  @P4 BRA `(.L_x_4) ;  /* 0xfffffff000004947 */ /* 0x000ff6000383ffff */
.L_x_3:
[----:B------:R-:W0:Y:S01]  /*3060*/  LDGDEPBAR ;  /* 0x00000000000079af */ /* 0x000e220000000000 */
[----:B------:R-:W-:Y:S02]  /*3070*/  ULDC.64 UR4, c[0x0][0x310] ;  /* 0x0000c40000047ab9 */ /* 0x000fe40000000a00 */
[----:B------:R-:W-:Y:S01]  /*3080*/  ISETP.NE.U32.AND P0, PT, RZ, UR4, PT ;  /* 0x00000004ff007c0c */ /* 0x000fe2000bf05070 */
[----:B------:R-:W0:Y:S03]  /*3090*/  LDGDEPBAR ;  /* 0x00000000000079af */ /* 0x000e260000000000 */
[----:B------:R-:W-:Y:S01]  /*30a0*/  ISETP.NE.AND.EX P0, PT, RZ, UR5, PT, P0 ;  /* 0x00000005ff007c0c */ /* 0x000fe2000bf05300 */
[----:B------:R-:W-:-:S04]  /*30b0*/  DEPBAR.LE SB0, 0x0 ;  /* 0x000080000000791a */ /* 0x000fc80000000000 */
[----:B------:R-:W-:Y:S08]  /*30c0*/  BAR.SYNC.DEFER_BLOCKING 0x0 ;  /* 0x0000000000007b1d */ /* 0x000ff00000010000 */
[----:B------:R-:W-:Y:S05]  /*30d0*/  @!P0 BRA `(.L_x_5) ;  /* 0x00000000001c8947 */ /* 0x000fea0003800000 */
[----:B------:R-:W4:Y:S02]  /*30e0*/  LDC.64 R116, c[0x0][0x310] ;  /* 0x0000c400ff747b82 */ /* 0x000f240000000a00 */
[----:B----4-:R-:W4:Y:S02]  /*30f0*/  LDG.E.64 R116, desc[UR14][R116.64] ;  /* 0x0000000e74747981 */ /* 0x010f24000c1e1b00 */
[----:B----4-:R-:W-:-:S04]  /*3100*/  ISETP.NE.U32.AND P0, PT, R116, RZ, PT ;  /* 0x000000ff7400720c */ /* 0x010fc80003f05070 */
[----:B------:R-:W-:-:S13]  /*3110*/  ISETP.NE.AND.EX P0, PT, R117, RZ, PT, P0 ;  /* 0x000000ff7500720c */ /* 0x000fda0003f05300 */
[----:B------:R-:W-:Y:S05]  /*3120*/  @!P0 BRA `(.L_x_5) ;  /* 0x0000000000088947 */ /* 0x000fea0003800000 */
[----:B------:R-:W4:Y:S01]  /*3130*/  LD.E.64 R116, desc[UR14][R116.64] ;  /* 0x0000000e74747980 */ /* 0x000f22000c101b00 */
[----:B------:R-:W-:Y:S05]  /*3140*/  BRA `(.L_x_6) ;  /* 0x00000000001c7947 */ /* 0x000fea0003800000 */
.L_x_5:
[----:B------:R-:W-:Y:S01]  /*3150*/  ULDC.64 UR4, c[0x0][0x300] ;  /* 0x0000c00000047ab9 */ /* 0x000fe20000000a00 */
[----:B------:R-:W1:Y:S01]  /*3160*/  LDC.64 R116, c[0x0][0x2f0] ;  /* 0x0000bc00ff747b82 */ /* 0x000e620000000a00 */
[----:B------:R-:W-:-:S04]  /*3170*/  ISETP.NE.U32.AND P0, PT, RZ, UR4, PT ;  /* 0x00000004ff007c0c */ /* 0x000fc8000bf05070 */
[----:B------:R-:W-:-:S13]  /*3180*/  ISETP.NE.AND.EX P0, PT, RZ, UR5, PT, P0 ;  /* 0x00000005ff007c0c */ /* 0x000fda000bf05300 */
[----:B------:R-:W-:Y:S05]  /*3190*/  @!P0 BRA `(.L_x_6) ;  /* 0x0000000000088947 */ /* 0x000fea0003800000 */
[----:B-1----:R-:W1:Y:S02]  /*31a0*/  LDC.64 R116, c[0x0][0x300] ;  /* 0x0000c000ff747b82 */ /* 0x002e640000000a00 */
[----:B-1----:R-:W4:Y:S02]  /*31b0*/  LDG.E.64 R116, desc[UR14][R116.64] ;  /* 0x0000000e74747981 */ /* 0x002f24000c1e1b00 */
.L_x_6:
[----:B------:R-:W-:Y:S02]  /*31c0*/  ULDC.64 UR4, c[0x0][0x318] ;  /* 0x0000c60000047ab9 */ /* 0x000fe40000000a00 */
[----:B------:R-:W-:-:S04]  /*31d0*/  ISETP.NE.U32.AND P0, PT, RZ, UR4, PT ;  /* 0x00000004ff007c0c */ /* 0x000fc8000bf05070 */
[----:B------:R-:W-:-:S13]  /*31e0*/  ISETP.NE.AND.EX P0, PT, RZ, UR5, PT, P0 ;  /* 0x00000005ff007c0c */ /* 0x000fda000bf05300 */
[----:B------:R-:W-:Y:S05]  /*31f0*/  @!P0 BRA `(.L_x_7) ;  /* 0x00000000001c8947 */ /* 0x000fea0003800000 */
[----:B------:R-:W2:Y:S02]  /*3200*/  LDC.64 R114, c[0x0][0x318] ;  /* 0x0000c600ff727b82 */ /* 0x000ea40000000a00 */
[----:B--2---:R-:W2:Y:S02]  /*3210*/  LDG.E.64 R114, desc[UR14][R114.64] ;  /* 0x0000000e72727981 */ /* 0x004ea4000c1e1b00 */
[----:B--2---:R-:W-:-:S04]  /*3220*/  ISETP.NE.U32.AND P0, PT, R114, RZ, PT ;  /* 0x000000ff7200720c */ /* 0x004fc80003f05070 */
[----:B------:R-:W-:-:S13]  /*3230*/  ISETP.NE.AND.EX P0, PT, R115, RZ, PT, P0 ;  /* 0x000000ff7300720c */ /* 0x000fda0003f05300 */
[----:B------:R-:W-:Y:S05]  /*3240*/  @!P0 BRA `(.L_x_7) ;  /* 0x0000000000088947 */ /* 0x000fea0003800000 */
[----:B------:R-:W4:Y:S01]  /*3250*/  LD.E.64 R114, desc[UR14][R114.64] ;  /* 0x0000000e72727980 */ /* 0x000f22000c101b00 */
[----:B------:R-:W-:Y:S05]  /*3260*/  BRA `(.L_x_8) ;  /* 0x00000000001c7947 */ /* 0x000fea0003800000 */
.L_x_7:
[----:B------:R-:W-:Y:S01]  /*3270*/  ULDC.64 UR4, c[0x0][0x308] ;  /* 0x0000c20000047ab9 */ /* 0x000fe20000000a00 */
[----:B------:R-:W1:Y:S01]  /*3280*/  LDC.64 R114, c[0x0][0x2f8] ;  /* 0x0000be00ff727b82 */ /* 0x000e620000000a00 */
[----:B------:R-:W-:-:S04]  /*3290*/  ISETP.NE.U32.AND P0, PT, RZ, UR4, PT ;  /* 0x00000004ff007c0c */ /* 0x000fc8000bf05070 */
[----:B------:R-:W-:-:S13]  /*32a0*/  ISETP.NE.AND.EX P0, PT, RZ, UR5, PT, P0 ;  /* 0x00000005ff007c0c */ /* 0x000fda000bf05300 */
[----:B------:R-:W-:Y:S05]  /*32b0*/  @!P0 BRA `(.L_x_8) ;  /* 0x0000000000088947 */ /* 0x000fea0003800000 */
[----:B-1----:R-:W1:Y:S02]  /*32c0*/  LDC.64 R114, c[0x0][0x308] ;  /* 0x0000c200ff727b82 */ /* 0x002e640000000a00 */
[----:B-1----:R-:W4:Y:S02]  /*32d0*/  LDG.E.64 R114, desc[UR14][R114.64] ;  /* 0x0000000e72727981 */ /* 0x002f24000c1e1b00 */
.L_x_8:
[----:B--2---:R-:W2:Y:S01]  /*32e0*/  LDC R0, c[0x0][0x320] ;  /* 0x0000c800ff007b82 */ /* 0x004ea20000000800 */
[----:B------:R-:W-:-:S07]  /*32f0*/  ULDC UR4, c[0x0][0x228] ;  /* 0x00008a0000047ab9 */ /* 0x000fce0000000800 */
[----:B------:R-:W3:Y:S08]  /*3300*/  S2UR UR5, SR_CTAID.X ;  /* 0x00000000000579c3 */ /* 0x000ef00000002500 */
[----:B------:R-:W1:Y:S08]  /*3310*/  LDC R2, c[0x0][0x21c] ;  /* 0x00008700ff027b82 */ /* 0x000e700000000800 */
[----:B------:R-:W1:Y:S01]  /*3320*/  LDC.64 R80, c[0x0][0x370] ;  /* 0x0000dc00ff507b82 */ /* 0x000e620000000a00 */
[----:B--2---:R-:W-:-:S07]  /*3330*/  ISETP.NE.AND P0, PT, R0, RZ, PT ;  /* 0x000000ff0000720c */ /* 0x004fce0003f05270 */
[----:B------:R-:W2:Y:S01]  /*3340*/  LDC R3, c[0x0][0x344] ;  /* 0x0000d100ff037b82 */ /* 0x000ea20000000800 */
[----:B---3--:R-:W-:-:S07]  /*3350*/  USHF.R.S32.HI UR4, URZ, UR4, UR5 ;  /* 0x000000043f047299 */ /* 0x008fce0008011405 */
[----:B------:R-:W3:Y:S01]  /*3360*/  LDC R68, c[0x0][0x348] ;  /* 0x0000d200ff447b82 */ /* 0x000ee20000000800 */
[----:B-1----:R-:W-:Y:S01]  /*3370*/  IMAD R2, R113, R2, UR4 ;  /* 0x0000000471027e24 */ /* 0x002fe2000f8e0202 */
[----:B------:R-:W-:-:S06]  /*3380*/  ULDC UR4, c[0x0][0x340] ;  /* 0x0000d00000047ab9 */ /* 0x000fcc0000000800 */
[----:B------:R-:W1:Y:S01]  /*3390*/  LDC R69, c[0x0][0x34c] ;  /* 0x0000d300ff457b82 */ /* 0x000e620000000800 */
[----:B------:R-:W-:Y:S01]  /*33a0*/  IMAD.WIDE R80, R2, 0x4, R80 ;  /* 0x0000000402507825 */ /* 0x000fe200078e0250 */
[----:B------:R-:W-:Y:S01]  /*33b0*/  MOV R2, UR4 ;  /* 0x0000000400027c02 */ /* 0x000fe20008000f00 */
[----:B------:R-:W-:Y:S06]  /*33c0*/  @!P0 BRA `(.L_x_9) ;  /* 0x0000000000a88947 */ /* 0x000fec0003800000 */
[----:B------:R-:W-:Y:S02]  /*33d0*/  ISETP.NE.AND P0, PT, R0, 0x1, PT ;  /* 0x000000010000780c */ /* 0x000fe40003f05270 */
[----:B------:R-:W-:-:S11]  /*33e0*/  MOV R79, 0xffffffff ;  /* 0xffffffff004f7802 */ /* 0x000fd60000000f00 */
[----:B------:R-:W-:Y:S05]  /*33f0*/  @!P0 BRA `(.L_x_10) ;  /* 0x0000000000748947 */ /* 0x000fea0003800000 */
[----:B------:R-:W-:-:S13]  /*3400*/  ISETP.NE.AND P0, PT, R0, 0x2, PT ;  /* 0x000000020000780c */ /* 0x000fda0003f05270 */
[----:B------:R-:W-:Y:S05]  /*3410*/  @!P0 BRA `(.L_x_11) ;  /* 0x0000000000248947 */ /* 0x000fea0003800000 */
[----:B------:R-:W-:-:S13]  /*3420*/  ISETP.NE.AND P0, PT, R0, 0x3, PT ;  /* 0x000000030000780c */ /* 0x000fda0003f05270 */
[----:B------:R-:W-:Y:S05]  /*3430*/  @P0 BRA `(.L_x_12) ;  /* 0x0000000000b80947 */ /* 0x000fea0003800000 */
[----:B--2---:R-:W2:Y:S08]  /*3440*/  LDC.64 R2, c[0x0][0x340] ;  /* 0x0000d000ff027b82 */ /* 0x004eb00000000a00 */
[----:B-1-3--:R-:W1:Y:S01]  /*3450*/  LDC.64 R68, c[0x0][0x348] ;  /* 0x0000d200ff447b82 */ /* 0x00ae620000000a00 */
[----:B--2---:R-:W-:-:S06]  /*3460*/  IMAD.WIDE R2, R110, 0x8, R2 ;  /* 0x000000086e027825 */ /* 0x004fcc00078e0202 */
[----:B------:R-:W4:Y:S01]  /*3470*/  LDG.E.64 R2, desc[UR14][R2.64] ;  /* 0x0000000e02027981 */ /* 0x000f22000c1e1b00 */
[----:B-1----:R-:W-:-:S06]  /*3480*/  IMAD.WIDE R68, R110, 0x8, R68 ;  /* 0x000000086e447825 */ /* 0x002fcc00078e0244 */
[----:B------:R-:W4:Y:S01]  /*3490*/  LDG.E.64 R68, desc[UR14][R68.64] ;  /* 0x0000000e44447981 */ /* 0x000f22000c1e1b00 */
[----:B------:R-:W-:Y:S05]  /*34a0*/  BRA `(.L_x_12) ;  /* 0x00000000009c7947 */ /* 0x000fea0003800000 */
.L_x_11:
[----:B------:R-:W1:Y:S01]  /*34b0*/  LDC.64 R72, c[0x0][0x360] ;  /* 0x0000d800ff487b82 */ /* 0x000e620000000a00 */
[----:B------:R-:W-:-:S07]  /*34c0*/  SHF.R.S32.HI R75, RZ, 0x1f, R110 ;  /* 0x0000001fff4b7819 */ /* 0x000fce000001146e */
[----:B------:R-:W1:Y:S08]  /*34d0*/  LDC.64 R70, c[0x0][0x368] ;  /* 0x0000da00ff467b82 */ /* 0x000e700000000a00 */
[----:B--2---:R-:W2:Y:S08]  /*34e0*/  LDC.64 R2, c[0x0][0x340] ;  /* 0x0000d000ff027b82 */ /* 0x004eb00000000a00 */
[----:B-1-3--:R-:W1:Y:S01]  /*34f0*/  LDC.64 R68, c[0x0][0x348] ;  /* 0x0000d200ff447b82 */ /* 0x00ae620000000a00 */
[----:B------:R-:W-:-:S02]  /*3500*/  IMAD R74, R75, R72, RZ ;  /* 0x000000484b4a7224 */ /* 0x000fc400078e02ff */
[----:B------:R-:W-:-:S04]  /*3510*/  IMAD.WIDE.U32 R82, R110, R72, RZ ;  /* 0x000000486e527225 */ /* 0x000fc800078e00ff */
[C---:B------:R-:W-:Y:S02]  /*3520*/  IMAD R73, R110.reuse, R73, R74 ;  /* 0x000000496e497224 */ /* 0x040fe400078e024a */
[-C--:B------:R-:W-:Y:S02]  /*3530*/  IMAD R75, R75, R70.reuse, RZ ;  /* 0x000000464b4b7224 */ /* 0x080fe400078e02ff */
[----:B------:R-:W-:Y:S01]  /*3540*/  IMAD.WIDE.U32 R76, R110, R70, RZ ;  /* 0x000000466e4c7225 */ /* 0x000fe200078e00ff */
[----:B------:R-:W-:-:S03]  /*3550*/  IADD3 R70, R83, R73, RZ ;  /* 0x0000004953467210 */ /* 0x000fc60007ffe0ff */
[----:B------:R-:W-:Y:S01]  /*3560*/  IMAD R71, R110, R71, R75 ;  /* 0x000000476e477224 */ /* 0x000fe200078e024b */
[----:B--2---:R-:W-:-:S04]  /*3570*/  LEA R2, P1, R82, R2, 0x3 ;  /* 0x0000000252027211 */ /* 0x004fc800078218ff */
[----:B------:R-:W-:Y:S02]  /*3580*/  IADD3 R72, R77, R71, RZ ;  /* 0x000000474d487210 */ /* 0x000fe40007ffe0ff */
[----:B------:R-:W-:Y:S02]  /*3590*/  LEA.HI.X R3, R82, R3, R70, 0x3, P1 ;  /* 0x0000000352037211 */ /* 0x000fe400008f1c46 */
[----:B-1----:R-:W-:-:S04]  /*35a0*/  LEA R68, P0, R76, R68, 0x3 ;  /* 0x000000444c447211 */ /* 0x002fc800078018ff */
[----:B------:R-:W-:Y:S01]  /*35b0*/  LEA.HI.X R69, R76, R69, R72, 0x3, P0 ;  /* 0x000000454c457211 */ /* 0x000fe200000f1c48 */
[----:B------:R-:W-:Y:S08]  /*35c0*/  BRA `(.L_x_12) ;  /* 0x0000000000547947 */ /* 0x000ff00003800000 */
.L_x_10:
[----:B------:R-:W2:Y:S01]  /*35d0*/  LDC.64 R70, c[0x0][0x368] ;  /* 0x0000da00ff467b82 */ /* 0x000ea20000000a00 */
[----:B------:R-:W-:-:S07]  /*35e0*/  SHF.R.S32.HI R73, RZ, 0x1f, R110 ;  /* 0x0000001fff497819 */ /* 0x000fce000001146e */
[----:B-1-3--:R-:W1:Y:S01]  /*35f0*/  LDC.64 R68, c[0x0][0x348] ;  /* 0x0000d200ff447b82 */ /* 0x00ae620000000a00 */
[-C--:B--2---:R-:W-:Y:S02]  /*3600*/  IMAD R72, R73, R70.reuse, RZ ;  /* 0x0000004649487224 */ /* 0x084fe400078e02ff */
[----:B------:R-:W-:-:S04]  /*3610*/  IMAD.WIDE.U32 R74, R110, R70, RZ ;  /* 0x000000466e4a7225 */ /* 0x000fc800078e00ff */
[----:B------:R-:W-:Y:S01]  /*3620*/  IMAD R71, R110, R71, R72 ;  /* 0x000000476e477224 */ /* 0x000fe200078e0248 */
[----:B-1----:R-:W-:-:S04]  /*3630*/  LEA R68, P0, R74, R68, 0x3 ;  /* 0x000000444a447211 */ /* 0x002fc800078018ff */
[----:B------:R-:W-:-:S04]  /*3640*/  IADD3 R70, R75, R71, RZ ;  /* 0x000000474b467210 */ /* 0x000fc80007ffe0ff */
[----:B------:R-:W-:Y:S01]  /*3650*/  LEA.HI.X R69, R74, R69, R70, 0x3, P0 ;  /* 0x000000454a457211 */ /* 0x000fe200000f1c46 */
[----:B------:R-:W-:Y:S06]  /*3660*/  BRA `(.L_x_12) ;  /* 0x00000000002c7947 */ /* 0x000fec0003800000 */
.L_x_9:
[----:B------:R-:W2:Y:S01]  /*3670*/  LDC R70, c[0x0][0x224] ;  /* 0x00008900ff467b82 */ /* 0x000ea20000000800 */
[----:B------:R-:W-:Y:S02]  /*3680*/  MOV R79, 0xffffffff ;  /* 0xffffffff004f7802 */ /* 0x000fe40000000f00 */
[----:B--2---:R-:W-:-:S13]  /*3690*/  ISETP.GE.AND P0, PT, R70, 0x2, PT ;  /* 0x000000024600780c */ /* 0x004fda0003f06270 */
[----:B------:R-:W-:Y:S05]  /*36a0*/  @!P0 BRA `(.L_x_12) ;  /* 0x00000000001c8947 */ /* 0x000fea0003800000 */
[----:B------:R-:W-:Y:S01]  /*36b0*/  ISETP.GT.AND P0, PT, R109, RZ, PT ;  /* 0x000000ff6d00720c */ /* 0x000fe20003f04270 */
[----:B------:R-:W-:-:S12]  /*36c0*/  IMAD.MOV.U32 R79, RZ, RZ, -0x1 ;  /* 0xffffffffff4f7424 */ /* 0x000fd800078e00ff */
[----:B------:R2:W3:Y:S04]  /*36d0*/  @!P0 LDG.E.STRONG.GPU R79, desc[UR14][R80.64] ;  /* 0x0000000e504f8981 */ /* 0x0004e8000c1ef900 */
[----:B---3--:R-:W-:Y:S01]  /*36e0*/  @!P0 CCTL.IVALL ;  /* 0x00000000ff00898f */ /* 0x008fe20002000000 */
[----:B------:R-:W-:-:S04]  /*36f0*/  ISETP.NE.AND P0, PT, R110, RZ, PT ;  /* 0x000000ff6e00720c */ /* 0x000fc80003f05270 */
[----:B----4-:R-:W-:Y:S02]  /*3700*/  FSEL R114, R114, RZ, !P0 ;  /* 0x000000ff72727208 */ /* 0x010fe40004000000 */
[----:B------:R-:W-:-:S07]  /*3710*/  FSEL R115, R115, 1.875, !P0 ;  /* 0x3ff0000073737808 */ /* 0x000fce0004000000 */
.L_x_12:
[----:B------:R-:W-:Y:S01]  /*3720*/  SHF.R.S32.HI R72, RZ, 0x1f, R109 ;  /* 0x0000001fff487819 */ /* 0x000fe2000001146d */
[----:B------:R-:W1:Y:S01]  /*3730*/  LDC R71, c[0x0][0x224] ;  /* 0x00008900ff477b82 */ /* 0x000e620000000800 */
[----:B------:R-:W-:Y:S01]  /*3740*/  ULEA UR16, UR18, UR16, 0x1 ;  /* 0x0000001012107291 */ /* 0x000fe2000f8e083f */
[----:B------:R-:W-:Y:S01]  /*3750*/  LOP3.LUT R95, R109, 0x3, RZ, 0xc0, !PT ;  /* 0x000000036d5f7812 */ /* 0x000fe200078ec0ff */
[----:B------:R-:W-:Y:S01]  /*3760*/  USHF.L.U32 UR10, UR17, 0x4, URZ ;  /* 0x00000004110a7899 */ /* 0x000fe2000800063f */
[CC--:B------:R-:W-:Y:S01]  /*3770*/  LEA.HI R70, R72.reuse, R109.reuse, RZ, 0x5 ;  /* 0x0000006d48467211 */ /* 0x0c0fe200078f28ff */
[----:B------:R-:W-:Y:S01]  /*3780*/  USHF.L.U32 UR16, UR16, 0x3, URZ ;  /* 0x0000000310107899 */ /* 0x000fe2000800063f */
[----:B------:R-:W-:Y:S01]  /*3790*/  LEA.HI R93, R72, R109, RZ, 0x7 ;  /* 0x0000006d485d7211 */ /* 0x000fe200078f38ff */
[----:B------:R-:W-:Y:S01]  /*37a0*/  UMOV UR8, 0x400 ;  /* 0x0000040000087882 */ /* 0x000fe20000000000 */
[----:B------:R-:W-:Y:S01]  /*37b0*/  SHF.R.S32.HI R73, RZ, 0x5, R70 ;  /* 0x00000005ff497819 */ /* 0x000fe20000011446 */
[----:B------:R-:W3:Y:S01]  /*37c0*/  S2UR UR6, SR_CgaCtaId ;  /* 0x00000000000679c3 */ /* 0x000ee20000008800 */
[----:B------:R-:W-:Y:S01]  /*37d0*/  SHF.R.S32.HI R93, RZ, 0x7, R93 ;  /* 0x00000007ff5d7819 */ /* 0x000fe2000001145d */
[----:B------:R-:W-:Y:S01]  /*37e0*/  UIMAD UR10, UR16, 0x22, UR10 ;  /* 0x00000022100a78a4 */ /* 0x000fe2000f8e020a */
[----:B------:R-:W-:Y:S01]  /*37f0*/  SHF.R.S32.HI R74, RZ, 0x1f, R73 ;  /* 0x0000001fff4a7819 */ /* 0x000fe20000011449 */
[----:B------:R-:W-:Y:S01]  /*3800*/  ULDC.64 UR4, c[0x0][0x270] ;  /* 0x00009c0000047ab9 */ /* 0x000fe20000000a00 */
[----:B------:R-:W-:Y:S01]  /*3810*/  LOP3.LUT R70, R70, 0xffffffe0, RZ, 0xc0, !PT ;  /* 0xffffffe046467812 */ /* 0x000fe200078ec0ff */
[----:B------:R-:W-:Y:S01]  /*3820*/  IMAD.U32 R90, RZ, RZ, UR4 ;  /* 0x00000004ff5a7e24 */ /* 0x000fe2000f8e00ff */
[----:B------:R-:W-:Y:S01]  /*3830*/  LEA.HI R74, R74, R73, RZ, 0x2 ;  /* 0x000000494a4a7211 */ /* 0x000fe200078f10ff */
[----:B------:R-:W-:-:S02]  /*3840*/  ULDC UR9, c[0x0][0x278] ;  /* 0x00009e0000097ab9 */ /* 0x000fc40000000800 */
[----:B------:R-:W-:Y:S01]  /*3850*/  IMAD.IADD R70, R109, 0x1, -R70 ;  /* 0x000000016d467824 */ /* 0x000fe200078e0a46 */
[----:B------:R-:W-:-:S04]  /*3860*/  LOP3.LUT R74, R74, 0xfffffffc, RZ, 0xc0, !PT ;  /* 0xfffffffc4a4a7812 */ /* 0x000fc800078ec0ff */
[----:B------:R-:W-:Y:S01]  /*3870*/  LEA R113, R113, R70, 0x6 ;  /* 0x0000004671717211 */ /* 0x000fe200078e30ff */
[----:B------:R-:W-:Y:S01]  /*3880*/  IMAD.IADD R73, R73, 0x1, -R74 ;  /* 0x0000000149497824 */ /* 0x000fe200078e0a4a */
[----:B-1----:R-:W-:Y:S01]  /*3890*/  ISETP.GT.AND P1, PT, R71, 0x1, PT ;  /* 0x000000014700780c */ /* 0x002fe20003f24270 */
[----:B------:R-:W1:Y:S02]  /*38a0*/  LDC.64 R74, c[0x0][0x270] ;  /* 0x00009c00ff4a7b82 */ /* 0x000e640000000a00 */
[----:B------:R-:W-:Y:S01]  /*38b0*/  IMAD.WIDE R122, R113, 0x8, RZ ;  /* 0x00000008717a7825 */ /* 0x000fe200078e02ff */
[----:B------:R-:W-:Y:S02]  /*38c0*/  LEA.HI R76, R73, R73, RZ, 0x1 ;  /* 0x00000049494c7211 */ /* 0x000fe400078f08ff */
[----:B------:R-:W-:Y:S01]  /*38d0*/  ISETP.EQ.AND P1, PT, R0, RZ, P1 ;  /* 0x000000ff0000720c */ /* 0x000fe20000f22270 */
[----:B---3--:R-:W-:Y:S01]  /*38e0*/  ULEA UR6, UR6, UR8, 0x18 ;  /* 0x0000000806067291 */ /* 0x008fe2000f8ec03f */
[----:B------:R-:W-:Y:S01]  /*38f0*/  LOP3.LUT R72, R76, 0x3ffffffe, RZ, 0xc0, !PT ;  /* 0x3ffffffe4c487812 */ /* 0x000fe200078ec0ff */
[----:B------:R-:W3:Y:S01]  /*3900*/  LDC R71, c[0x0][0x27c] ;  /* 0x00009f00ff477b82 */ /* 0x000ee20000000800 */
[----:B------:R-:W-:-:S02]  /*3910*/  SHF.R.S32.HI R76, RZ, 0x1, R76 ;  /* 0x00000001ff4c7819 */ /* 0x000fc4000001144c */
[----:B------:R-:W-:Y:S01]  /*3920*/  MOV R0, UR5 ;  /* 0x0000000500007c02 */ /* 0x000fe20008000f00 */
[----:B------:R-:W-:Y:S01]  /*3930*/  IMAD.IADD R72, R73, 0x1, -R72 ;  /* 0x0000000149487824 */ /* 0x000fe200078e0a48 */
[----:B------:R-:W-:Y:S01]  /*3940*/  ULDC.64 UR4, c[0x0][0x290] ;  /* 0x0000a40000047ab9 */ /* 0x000fe20000000a00 */
[----:B------:R-:W-:Y:S02]  /*3950*/  IMAD R93, R93, 0x2, R76 ;  /* 0x000000025d5d7824 */ /* 0x000fe400078e024c */
[----:B------:R-:W2:Y:S01]  /*3960*/  LDC.64 R76, c[0x0][0x2b0] ;  /* 0x0000ac00ff4c7b82 */ /* 0x000ea20000000a00 */
[----:B------:R-:W-:Y:S02]  /*3970*/  IMAD.U32 R73, RZ, RZ, UR5 ;  /* 0x00000005ff497e24 */ /* 0x000fe4000f8e00ff */
[C-C-:B------:R-:W-:Y:S02]  /*3980*/  IMAD R94, R93.reuse, 0x8, R72.reuse ;  /* 0x000000085d5e7824 */ /* 0x140fe400078e0248 */
[----:B------:R-:W-:Y:S01]  /*3990*/  IMAD R93, R93, 0x2, R72 ;  /* 0x000000025d5d7824 */ /* 0x000fe200078e0248 */
[----:B------:R-:W-:-:S02]  /*39a0*/  LOP3.LUT R72, R109, 0x1f, RZ, 0xc0, !PT ;  /* 0x0000001f6d487812 */ /* 0x000fc400078ec0ff */
[----:B------:R-:W-:Y:S01]  /*39b0*/  LEA R94, R94, UR7, 0x2 ;  /* 0x000000075e5e7c11 */ /* 0x000fe2000f8e10ff */
[----:B------:R-:W-:Y:S01]  /*39c0*/  IMAD.SHL.U32 R93, R93, 0x4, RZ ;  /* 0x000000045d5d7824 */ /* 0x000fe200078e00ff */
[----:B------:R-:W-:Y:S02]  /*39d0*/  SHF.R.U32.HI R72, RZ, 0x2, R72 ;  /* 0x00000002ff487819 */ /* 0x000fe40000011648 */
[----:B------:R-:W-:Y:S01]  /*39e0*/  SHF.R.S32.HI R121, RZ, 0x1f, R94 ;  /* 0x0000001fff797819 */ /* 0x000fe2000001145e */
[----:B-1----:R-:W-:-:S04]  /*39f0*/  IMAD.WIDE.U32 R82, R94, R74, R122 ;  /* 0x0000004a5e527225 */ /* 0x002fc800078e007a */
[----:B------:R-:W-:Y:S01]  /*3a00*/  IMAD R92, R121, R74, RZ ;  /* 0x0000004a795c7224 */ /* 0x000fe200078e02ff */
[----:B----4-:R-:W-:Y:S01]  /*3a10*/  IADD3 R91, P0, R2, R82, RZ ;  /* 0x00000052025b7210 */ /* 0x010fe20007f1e0ff */
[----:B------:R-:W-:Y:S01]  /*3a20*/  IMAD R95, R72, 0x22, R95 ;  /* 0x00000022485f7824 */ /* 0x000fe200078e025f */
[----:B------:R-:W-:Y:S01]  /*3a30*/  MOV R72, UR4 ;  /* 0x0000000400487c02 */ /* 0x000fe20008000f00 */
[C---:B------:R-:W-:Y:S02]  /*3a40*/  IMAD R92, R94.reuse, R75, R92 ;  /* 0x0000004b5e5c7224 */ /* 0x040fe400078e025c */
[----:B------:R-:W-:Y:S02]  /*3a50*/  IMAD R93, R93, 0x220, RZ ;  /* 0x000002205d5d7824 */ /* 0x000fe400078e02ff */
[-C--:B--2---:R-:W-:Y:S01]  /*3a60*/  IMAD R121, R121, R76.reuse, RZ ;  /* 0x0000004c79797224 */ /* 0x084fe200078e02ff */
[----:B------:R-:W-:Y:S01]  /*3a70*/  IADD3.X R92, R3, R83, R92, P0, !PT ;  /* 0x00000053035c7210 */ /* 0x000fe200007fe45c */
[----:B------:R-:W-:-:S04]  /*3a80*/  IMAD.WIDE.U32 R122, R94, R76, R122 ;  /* 0x0000004c5e7a7225 */ /* 0x000fc800078e007a */
[----:B------:R-:W-:Y:S01]  /*3a90*/  IMAD R121, R94, R77, R121 ;  /* 0x0000004d5e797224 */ /* 0x000fe200078e0279 */
[----:B------:R-:W-:Y:S01]  /*3aa0*/  IADD3 R118, P0, R68, R122, RZ ;  /* 0x0000007a44767210 */ /* 0x000fe20007f1e0ff */
[----:B------:R-:W-:Y:S02]  /*3ab0*/  VIADD R95, R95, UR10 ;  /* 0x0000000a5f5f7c36 */ /* 0x000fe40008000000 */
[----:B------:R-:W-:Y:S02]  /*3ac0*/  IMAD R93, R70, 0x8, R93 ;  /* 0x00000008465d7824 */ /* 0x000fe400078e025d */
[----:B------:R-:W-:Y:S01]  /*3ad0*/  IMAD.IADD R121, R123, 0x1, R121 ;  /* 0x000000017b797824 */ /* 0x000fe200078e0279 */
[----:B------:R-:W-:Y:S01]  /*3ae0*/  LEA R95, R95, UR6, 0x4 ;  /* 0x000000065f5f7c11 */ /* 0x000fe2000f8e20ff */
[----:B------:R-:W-:Y:S02]  /*3af0*/  IMAD.U32 R70, RZ, RZ, UR9 ;  /* 0x00000009ff467e24 */ /* 0x000fe4000f8e00ff */
[----:B------:R-:W-:Y:S01]  /*3b00*/  IMAD.X R119, R69, 0x1, R121, P0 ;  /* 0x0000000145777824 */ /* 0x000fe200000e0679 */
[----:B---3--:R-:W-:Y:S06]  /*3b10*/  @!P1 BRA `(.L_x_13) ;  /* 0x0000000000949947 */ /* 0x008fec0003800000 */
[----:B------:R-:W1:Y:S01]  /*3b20*/  LDC.64 R72, c[0x0][0x290] ;  /* 0x0000a400ff487b82 */ /* 0x000e620000000a00 */
[----:B------:R-:W-:-:S13]  /*3b30*/  ISETP.NE.AND P1, PT, R79, R110, PT ;  /* 0x0000006e4f00720c */ /* 0x000fda0003f25270 */
[----:B------:R-:W-:Y:S06]  /*3b40*/  BAR.RED.AND.DEFER_BLOCKING 0x0, P1 ;  /* 0x0000000000007b1d */ /* 0x000fec0000814400 */
[----:B------:R-:W2:Y:S01]  /*3b50*/  B2R.RESULT RZ, P1 ;  /* 0x0000000000ff731c */ /* 0x000ea20000024000 */
[----:B------:R-:W-:-:S04]  /*3b60*/  ISETP.NE.AND P0, PT, R110, RZ, PT ;  /* 0x000000ff6e00720c */ /* 0x000fc80003f05270 */
[----:B------:R-:W-:Y:S01]  /*3b70*/  SEL R90, R74, R76, !P0 ;  /* 0x0000004c4a5a7207 */ /* 0x000fe20004000000 */
[----:B------:R-:W3:Y:S01]  /*3b80*/  LDC.64 R70, c[0x0][0x278] ;  /* 0x00009e00ff467b82 */ /* 0x000ee20000000a00 */
[----:B------:R-:W-:Y:S02]  /*3b90*/  SEL R0, R75, R77, !P0 ;  /* 0x0000004d4b007207 */ /* 0x000fe40004000000 */
[----:B------:R-:W-:Y:S02]  /*3ba0*/  SEL R91, R91, R118, !P0 ;  /* 0x000000765b5b7207 */ /* 0x000fe40004000000 */
[----:B------:R-:W-:Y:S02]  /*3bb0*/  SEL R92, R92, R119, !P0 ;  /* 0x000000775c5c7207 */ /* 0x000fe40004000000 */
[----:B------:R-:W-:Y:S01]  /*3bc0*/  SEL R2, R2, R68, !P0 ;  /* 0x0000004402027207 */ /* 0x000fe20004000000 */
[----:B-1----:R-:W1:Y:S01]  /*3bd0*/  @P0 LDC R72, c[0x0][0x2d0] ;  /* 0x0000b400ff480b82 */ /* 0x002e620000000800 */
[----:B------:R-:W-:-:S07]  /*3be0*/  SEL R3, R3, R69, !P0 ;  /* 0x0000004503037207 */ /* 0x000fce0004000000 */
[----:B------:R-:W1:Y:S08]  /*3bf0*/  @P0 LDC R73, c[0x0][0x2d4] ;  /* 0x0000b500ff490b82 */ /* 0x000e700000000800 */
[----:B---3--:R-:W3:Y:S08]  /*3c00*/  @P0 LDC R70, c[0x0][0x2b8] ;  /* 0x0000ae00ff460b82 */ /* 0x008ef00000000800 */
[----:B------:R-:W1:Y:S01]  /*3c10*/  @P0 LDC R71, c[0x0][0x2bc] ;  /* 0x0000af00ff470b82 */ /* 0x000e620000000800 */
[----:B--2---:R-:W-:Y:S05]  /*3c20*/  @!P1 BRA `(.L_x_14) ;  /* 0x0000000000289947 */ /* 0x004fea0003800000 */
[----:B------:R-:W-:-:S13]  /*3c30*/  ISETP.GT.AND P1, PT, R109, RZ, PT ;  /* 0x000000ff6d00720c */ /* 0x000fda0003f24270 */
.L_x_16:
[----:B------:R-:W-:Y:S05]  /*3c40*/  YIELD ;  /* 0x0000000000007946 */ /* 0x000fea0003800000 */
[----:B--2--5:R-:W-:Y:S05]  /*3c50*/  @P1 BRA `(.L_x_15) ;  /* 0x0000000000081947 */ /* 0x024fea0003800000 */
[----:B------:R2:W4:Y:S04]  /*3c60*/  LDG.E.STRONG.GPU R79, desc[UR14][R80.64] ;  /* 0x0000000e504f7981 */ /* 0x000528000c1ef900 */
[----:B----4-:R-:W-:Y:S01]  /*3c70*/  CCTL.IVALL ;  /* 0x00000000ff00798f */ /* 0x010fe20002000000 */
.L_x_15:
[----:B------:R-:W-:Y:S01]  /*3c80*/  ISETP.NE.AND P0, PT, R79, R110, PT ;  /* 0x0000006e4f00720c */ /* 0x000fe20003f05270 */
[----:B------:R-:W-:-:S12]  /*3c90*/  WARPSYNC.ALL ;  /* 0x0000000000007948 */ /* 0x000fd80003800000 */
[----:B------:R-:W-:Y:S06]  /*3ca0*/  BAR.RED.AND.DEFER_BLOCKING 0x0, P0 ;  /* 0x0000000000007b1d */ /* 0x000fec0000014400 */
[----:B------:R-:W4:Y:S02]  /*3cb0*/  B2R.RESULT RZ, P0 ;  /* 0x0000000000ff731c */ /* 0x000f240000004000 */
[----:B----4-:R-:W-:Y:S05]  /*3cc0*/  @P0 BRA `(.L_x_16) ;  /* 0xfffffffc00dc0947 */ /* 0x010fea000383ffff */
.L_x_14:
[----:B------:R-:W-:Y:S05]  /*3cd0*/  WARPSYNC.ALL ;  /* 0x0000000000007948 */ /* 0x000fea0003800000 */
[----:B------:R-:W-:Y:S06]  /*3ce0*/  BAR.SYNC.DEFER_BLOCKING 0x0 ;  /* 0x0000000000007b1d */ /* 0x000fec0000010000 */
[----:B------:R-:W-:Y:S01]  /*3cf0*/  @!PT LDS RZ, [RZ] ;  /* 0x00000000fffff984 */ /* 0x000fe20000000800 */
[----:B------:R-:W-:Y:S01]  /*3d00*/  @!PT LDS RZ, [RZ] ;  /* 0x00000000fffff984 */ /* 0x000fe20000000800 */
[----:B------:R-:W-:Y:S01]  /*3d10*/  @!PT LDS RZ, [RZ] ;  /* 0x00000000fffff984 */ /* 0x000fe20000000800 */
[----:B------:R-:W-:Y:S01]  /*3d20*/  @!PT LDS RZ, [RZ] ;  /* 0x00000000fffff984 */ /* 0x000fe20000000800 */
[----:B------:R-:W-:Y:S06]  /*3d30*/  MEMBAR.SC.GPU ;  /* 0x0000000000007992 */ /* 0x000fec0000002000 */
[----:B------:R-:W-:-:S00]  /*3d40*/  ERRBAR ;  /* 0x00000000000079ab */ /* 0x000fc00000000000 */
[----:B------:R-:W-:Y:S06]  /*3d50*/  CGAERRBAR ;  /* 0x00000000000075ab */ /* 0x000fec0000000000 */
[----:B------:R-:W-:Y:S01]  /*3d60*/  CCTL.IVALL ;  /* 0x00000000ff00798f */ /* 0x000fe20002000000 */
.L_x_13:
[----:B------:R-:W4:Y:S01]  /*3d70*/  S2UR UR8, SR_CgaCtaId ;  /* 0x00000000000879c3 */ /* 0x000f220000008800 */
[----:B------:R-:W-:Y:S01]  /*3d80*/  DSETP.NEU.AND P0, PT, R114, RZ, PT ;  /* 0x000000ff7200722a */ /* 0x000fe20003f0d000 */
[----:B------:R-:W-:Y:S01]  /*3d90*/  UMOV UR4, 0x400 ;  /* 0x0000040000047882 */ /* 0x000fe20000000000 */
[----:B------:R-:W-:Y:S01]  /*3da0*/  BSSY B2, `(.L_x_17) ;  /* 0x00015f1000027945 */ /* 0x000fe20003800000 */
[----:B----4-:R-:W-:-:S11]  /*3db0*/  ULEA UR8, UR8, UR4, 0x18 ;  /* 0x0000000408087291 */ /* 0x010fd6000f8ec03f */
[----:B------:R-:W-:Y:S05]  /*3dc0*/  @!P0 BRA `(.L_x_18) ;  /* 0x000000e400c88947 */ /* 0x000fea0003800000 */
[----:B------:R-:W-:Y:S01]  /*3dd0*/  IADD3 R112, R112, 0x40, RZ ;  /* 0x0000004070707810 */ /* 0x000fe20007ffe0ff */
[----:B------:R-:W-:Y:S03]  /*3de0*/  BSSY B1, `(.L_x_19) ;  /* 0x00001cc000017945 */ /* 0x000fe60003800000 */
[----:B------:R-:W-:-:S13]  /*3df0*/  ISETP.LE.AND P2, PT, R112, UR7, PT ;  /* 0x0000000770007c0c */ /* 0x000fda000bf43270 */
[----:B------:R-:W-:Y:S05]  /*3e00*/  @P2 BRA `(.L_x_20) ;  /* 0x0000001800682947 */ /* 0x000fea0003800000 */
[----:B------:R-:W-:Y:S01]  /*3e10*/  IADD3 R74, P0, -R2, R91, RZ ;  /* 0x0000005b024a7210 */ /* 0x000fe20007f1e1ff */
[----:B------:R-:W-:Y:S04]  /*3e20*/  BSSY B0, `(.L_x_21) ;  /* 0x0000028000007945 */ /* 0x000fe80003800000 */
[----:B------:R-:W-:-:S05]  /*3e30*/  IMAD.X R75, R92, 0x1, ~R3, P0 ;  /* 0x000000015c4b7824 */ /* 0x000fca00000e0e03 */
[----:B------:R-:W-:-:S04]  /*3e40*/  LOP3.LUT R76, R75, R0, RZ, 0xfc, !PT ;  /* 0x000000004b4c7212 */ /* 0x000fc800078efcff */
[----:B------:R-:W-:-:S13]  /*3e50*/  ISETP.NE.U32.AND P0, PT, R76, RZ, PT ;  /* 0x000000ff4c00720c */ /* 0x000fda0003f05070 */
[----:B------:R-:W-:Y:S05]  /*3e60*/  @!P0 BRA `(.L_x_22) ;  /* 0x00000000003c8947 */ /* 0x000fea0003800000 */
[----:B------:R-:W-:Y:S01]  /*3e70*/  IMAD.MOV.U32 R96, RZ, RZ, R74 ;  /* 0x000000ffff607224 */ /* 0x000fe200078e004a */
[----:B------:R-:W-:Y:S01]  /*3e80*/  MOV R104, R90 ;  /* 0x0000005a00687202 */ /* 0x000fe20000000f00 */
[----:B------:R-:W-:Y:S01]  /*3e90*/  IMAD.MOV.U32 R99, RZ, RZ, R75 ;  /* 0x000000ffff637224 */ /* 0x000fe200078e004b */
[----:B------:R-:W-:Y:S02]  /*3ea0*/  MOV R103, R0 ;  /* 0x0000000000677202 */ /* 0x000fe40000000f00 */
[----:B------:R-:W-:Y:S02]  /*3eb0*/  MOV R102, 0x3ed0 ;  /* 0x00003ed000667802 */ /* 0x000fe40000000f00 */
[----:B-123-5:R-:W-:Y:S05]  /*3ec0*/  CALL.REL.NOINC `($__internal_0_$__cuda_sm20_div_u64) ;  /* 0x0000016000047944 */ /* 0x02efea0003c00000 */
[----:B------:R-:W-:-:S04]  /*3ed0*/  IADD3 R77, P0, RZ, -R98, RZ ;  /* 0x80000062ff4d7210 */ /* 0x000fc80007f1e0ff */
[----:B------:R-:W-:Y:S01]  /*3ee0*/  IADD3.X R97, RZ, ~R97, RZ, P0, !PT ;  /* 0x80000061ff617210 */ /* 0x000fe200007fe4ff */
[----:B------:R-:W-:Y:S01]  /*3ef0*/  IMAD.WIDE.U32 R78, R90, R77, R74 ;  /* 0x0000004d5a4e7225 */ /* 0x000fe200078e004a */
[----:B------:R-:W-:-:S03]  /*3f00*/  MOV R75, R98 ;  /* 0x00000062004b7202 */ /* 0x000fc60000000f00 */
[----:B------:R-:W-:Y:S01]  /*3f10*/  IMAD R97, R97, R90, RZ ;  /* 0x0000005a61617224 */ /* 0x000fe200078e02ff */
[----:B------:R-:W-:-:S03]  /*3f20*/  MOV R74, R78 ;  /* 0x0000004e004a7202 */ /* 0x000fc60000000f00 */
[----:B------:R-:W-:-:S05]  /*3f30*/  IMAD R97, R0, R77, R97 ;  /* 0x0000004d00617224 */ /* 0x000fca00078e0261 */
[----:B------:R-:W-:Y:S01]  /*3f40*/  IADD3 R76, R79, R97, RZ ;  /* 0x000000614f4c7210 */ /* 0x000fe20007ffe0ff */
[----:B------:R-:W-:Y:S05]  /*3f50*/  BRA `(.L_x_23) ;  /* 0x0000000000507947 */ /* 0x000fea0003800000 */
.L_x_22:
[----:B------:R-:W4:Y:S01]  /*3f60*/  I2F.U32.RP R78, R90 ;  /* 0x0000005a004e7306 */ /* 0x000f220000209000 */
[----:B------:R-:W-:-:S07]  /*3f70*/  ISETP.NE.U32.AND P0, PT, R90, RZ, PT ;  /* 0x000000ff5a00720c */ /* 0x000fce0003f05070 */
[----:B----4-:R-:W4:Y:S02]  /*3f80*/  MUFU.RCP R76, R78 ;  /* 0x0000004e004c7308 */ /* 0x010f240000001000 */
[----:B----4-:R-:W-:-:S06]  /*3f90*/  IADD3 R76, R76, 0xffffffe, RZ ;  /* 0x0ffffffe4c4c7810 */ /* 0x010fcc0007ffe0ff */
[----:B------:R-:W4:Y:S02]  /*3fa0*/  F2I.FTZ.U32.TRUNC.NTZ R77, R76 ;  /* 0x0000004c004d7305 */ /* 0x000f24000021f000 */
[----:B----4-:R-:W-:Y:S01]  /*3fb0*/  IMAD.MOV R75, RZ, RZ, -R77 ;  /* 0x000000ffff4b7224 */ /* 0x010fe200078e0a4d */
[----:B------:R-:W-:-:S03]  /*3fc0*/  MOV R76, RZ ;  /* 0x000000ff004c7202 */ /* 0x000fc60000000f00 */
[----:B------:R-:W-:-:S04]  /*3fd0*/  IMAD R75, R75, R90, RZ ;  /* 0x0000005a4b4b7224 */ /* 0x000fc800078e02ff */
[----:B------:R-:W-:-:S06]  /*3fe0*/  IMAD.HI.U32 R75, R77, R75, R76 ;  /* 0x0000004b4d4b7227 */ /* 0x000fcc00078e004c */
[----:B------:R-:W-:-:S04]  /*3ff0*/  IMAD.HI.U32 R75, R75, R74, RZ ;  /* 0x0000004a4b4b7227 */ /* 0x000fc800078e00ff */
[----:B------:R-:W-:-:S04]  /*4000*/  IMAD.MOV R77, RZ, RZ, -R75 ;  /* 0x000000ffff4d7224 */ /* 0x000fc800078e0a4b */
[----:B------:R-:W-:-:S05]  /*4010*/  IMAD R77, R90, R77, R74 ;  /* 0x0000004d5a4d7224 */ /* 0x000fca00078e024a */
[----:B------:R-:W-:-:S13]  /*4020*/  ISETP.GE.U32.AND P3, PT, R77, R90, PT ;  /* 0x0000005a4d00720c */ /* 0x000fda0003f66070 */
[----:B------:R-:W-:Y:S01]  /*4030*/  @P3 IADD3 R77, R77, -R90, RZ ;  /* 0x8000005a4d4d3210 */ /* 0x000fe20007ffe0ff */
[----:B------:R-:W-:-:S03]  /*4040*/  @P3 VIADD R75, R75, 0x1 ;  /* 0x000000014b4b3836 */ /* 0x000fc60000000000 */
[----:B------:R-:W-:-:S13]  /*4050*/  ISETP.GE.U32.AND P1, PT, R77, R90, PT ;  /* 0x0000005a4d00720c */ /* 0x000fda0003f26070 */
[----:B------:R-:W-:Y:S02]  /*4060*/  @P1 IADD3 R75, R75, 0x1, RZ ;  /* 0x000000014b4b1810 */ /* 0x000fe40007ffe0ff */
[----:B------:R-:W-:-:S04]  /*4070*/  @!P0 LOP3.LUT R75, RZ, R90, RZ, 0x33, !PT ;  /* 0x0000005aff4b8212 */ /* 0x000fc800078e33ff */
[----:B------:R-:W-:-:S05]  /*4080*/  IADD3 R77, -R75, RZ, RZ ;  /* 0x000000ff4b4d7210 */ /* 0x000fca0007ffe1ff */
[----:B------:R-:W-:Y:S02]  /*4090*/  IMAD R74, R90, R77, R74 ;  /* 0x0000004d5a4a7224 */ /* 0x000fe400078e024a */
.L_x_23:
[----:B------:R-:W-:Y:S05]  /*40a0*/  BSYNC B0 ;  /* 0x0000000000007941 */ /* 0x000fea0003800000 */
.L_x_21:
[----:B------:R-:W-:Y:S01]  /*40b0*/  ULDC.64 UR4, c[0x0][0x210] ;  /* 0x0000840000047ab9 */ /* 0x000fe20000000a00 */
[--C-:B------:R-:W-:Y:S02]  /*40c0*/  SHF.R.U64 R74, R74, 0x3, R76.reuse ;  /* 0x000000034a4a7819 */ /* 0x100fe4000000124c */
[----:B------:R-:W-:Y:S02]  /*40d0*/  CS2R R88, SRZ ;  /* 0x0000000000587805 */ /* 0x000fe4000001ff00 */
[----:B------:R-:W-:Y:S02]  /*40e0*/  ISETP.GE.AND P1, PT, R113, UR5, PT ;  /* 0x0000000571007c0c */ /* 0x000fe4000bf26270 */
[----:B------:R-:W-:Y:S02]  /*40f0*/  ISETP.GE.U32.AND P0, PT, R75, R74, PT ;  /* 0x0000004a4b00720c */ /* 0x000fe40003f06070 */
[----:B------:R-:W-:Y:S02]  /*4100*/  SHF.R.U32.HI R77, RZ, 0x3, R76 ;  /* 0x00000003ff4d7819 */ /* 0x000fe4000001164c */
[----:B------:R-:W-:-:S02]  /*4110*/  ISETP.LT.AND P1, PT, R94, UR4, !P1 ;  /* 0x000000045e007c0c */ /* 0x000fc4000cf21270 */
[----:B------:R-:W-:-:S04]  /*4120*/  SHF.R.S32.HI R74, RZ, 0x1f, R75 ;  /* 0x0000001fff4a7819 */ /* 0x000fc8000001144b */
[----:B------:R-:W-:-:S13]  /*4130*/  ISETP.GE.U32.AND.EX P0, PT, R74, R77, P1, P0 ;  /* 0x0000004d4a00720c */ /* 0x000fda0000f06100 */
[----:B------:R-:W-:Y:S02]  /*4140*/  @P0 IMAD.MOV.U32 R78, RZ, RZ, R91 ;  /* 0x000000ffff4e0224 */ /* 0x000fe400078e005b */
[----:B------:R-:W-:-:S05]  /*4150*/  @P0 IMAD.MOV.U32 R79, RZ, RZ, R92 ;  /* 0x000000ffff4f0224 */ /* 0x000fca00078e005c */
[----:B------:R1:W4:Y:S01]  /*4160*/  @P0 LDG.E.LTC128B.64 R88, desc[UR14][R78.64] ;  /* 0x0000000e4e580981 */ /* 0x000322000c1e1b20 */
[----:B------:R-:W-:Y:S01]  /*4170*/  IADD3 R102, P1, P0, R91, 0x100, -R2 ;  /* 0x000001005b667810 */ /* 0x000fe2000783e802 */
[----:B------:R-:W-:Y:S03]  /*4180*/  BSSY B0, `(.L_x_24) ;  /* 0x000001d000007945 */ /* 0x000fe60003800000 */
[----:B------:R-:W-:-:S04]  /*4190*/  IADD3.X R101, R92, RZ, ~R3, P1, P0 ;  /* 0x000000ff5c657210 */ /* 0x000fc80000fe0c03 */
[----:B------:R-:W-:-:S04]  /*41a0*/  LOP3.LUT R76, R101, R0, RZ, 0xfc, !PT ;  /* 0x00000000654c7212 */ /* 0x000fc800078efcff */
[----:B------:R-:W-:-:S13]  /*41b0*/  ISETP.NE.U32.AND P0, PT, R76, RZ, PT ;  /* 0x000000ff4c00720c */ /* 0x000fda0003f05070 */
[----:B-1----:R-:W-:Y:S05]  /*41c0*/  @!P0 BRA `(.L_x_25) ;  /* 0x0000000000148947 */ /* 0x002fea0003800000 */
[----:B------:R-:W-:Y:S01]  /*41d0*/  IMAD.MOV.U32 R100, RZ, RZ, R90 ;  /* 0x000000ffff647224 */ /* 0x000fe200078e005a */
[----:B------:R-:W-:Y:S02]  /*41e0*/  MOV R99, R0 ;  /* 0x0000000000637202 */ /* 0x000fe40000000f00 */
[----:B------:R-:W-:Y:S02]  /*41f0*/  MOV R98, 0x4210 ;  /* 0x0000421000627802 */ /* 0x000fe40000000f00 */
[----:B--2345:R-:W-:Y:S05]  /*4200*/  CALL.REL.NOINC `($__internal_1_$__cuda_sm20_rem_u64) ;  /* 0x0000016000447944 */ /* 0x03cfea0003c00000 */
[----:B------:R-:W-:Y:S05]  /*4210*/  BRA `(.L_x_26) ;  /* 0x00000000004c7947 */ /* 0x000fea0003800000 */
.L_x_25:
[----:B------:R-:W1:Y:S01]  /*4220*/  I2F.U32.RP R79, R90 ;  /* 0x0000005a004f7306 */ /* 0x000e620000209000 */
[----:B--2---:R-:W-:Y:S02]  /*4230*/  MOV R80, RZ ;  /* 0x000000ff00507202 */ /* 0x004fe40000000f00 */
[----:B------:R-:W-:-:S05]  /*4240*/  MOV R103, RZ ;  /* 0x000000ff00677202 */ /* 0x000fca0000000f00 */
[----:B-1----:R-:W1:Y:S02]  /*4250*/  MUFU.RCP R78, R79 ;  /* 0x0000004f004e7308 */ /* 0x002e640000001000 */
[----:B-1----:R-:W-:-:S06]  /*4260*/  VIADD R78, R78, 0xffffffe ;  /* 0x0ffffffe4e4e7836 */ /* 0x002fcc0000000000 */
[----:B------:R-:W1:Y:S02]  /*4270*/  F2I.FTZ.U32.TRUNC.NTZ R81, R78 ;  /* 0x0000004e00517305 */ /* 0x000e64000021f000 */
[----:B-1----:R-:W-:-:S04]  /*4280*/  IMAD.MOV R76, RZ, RZ, -R81 ;  /* 0x000000ffff4c7224 */ /* 0x002fc800078e0a51 */
[----:B------:R-:W-:-:S04]  /*4290*/  IMAD R76, R76, R90, RZ ;  /* 0x0000005a4c4c7224 */ /* 0x000fc800078e02ff */
[----:B------:R-:W-:-:S06]  /*42a0*/  IMAD.HI.U32 R77, R81, R76, R80 ;  /* 0x0000004c514d7227 */ /* 0x000fcc00078e0050 */
[----:B------:R-:W-:-:S04]  /*42b0*/  IMAD.HI.U32 R77, R77, R102, RZ ;  /* 0x000000664d4d7227 */ /* 0x000fc800078e00ff */
[----:B------:R-:W-:-:S04]  /*42c0*/  IMAD.MOV R77, RZ, RZ, -R77 ;  /* 0x000000ffff4d7224 */ /* 0x000fc800078e0a4d */
[----:B------:R-:W-:-:S05]  /*42d0*/  IMAD R77, R90, R77, R102 ;  /* 0x0000004d5a4d7224 */ /* 0x000fca00078e0266 */
[----:B------:R-:W-:-:S13]  /*42e0*/  ISETP.GE.U32.AND P0, PT, R77, R90, PT ;  /* 0x0000005a4d00720c */ /* 0x000fda0003f06070 */
[-C--:B------:R-:W-:Y:S02]  /*42f0*/  @P0 IADD3 R77, R77, -R90.reuse, RZ ;  /* 0x8000005a4d4d0210 */ /* 0x080fe40007ffe0ff */
[----:B------:R-:W-:Y:S02]  /*4300*/  ISETP.NE.U32.AND P0, PT, R90, RZ, PT ;  /* 0x000000ff5a00720c */ /* 0x000fe40003f05070 */
[----:B------:R-:W-:-:S13]  /*4310*/  ISETP.GE.U32.AND P1, PT, R77, R90, PT ;  /* 0x0000005a4d00720c */ /* 0x000fda0003f26070 */
[----:B------:R-:W-:Y:S01]  /*4320*/  @P1 IMAD.IADD R77, R77, 0x1, -R90 ;  /* 0x000000014d4d1824 */ /* 0x000fe200078e0a5a */
[----:B------:R-:W-:-:S04]  /*4330*/  @!P0 LOP3.LUT R77, RZ, R90, RZ, 0x33, !PT ;  /* 0x0000005aff4d8212 */ /* 0x000fc800078e33ff */
[----:B------:R-:W-:Y:S02]  /*4340*/  MOV R102, R77 ;  /* 0x0000004d00667202 */ /* 0x000fe40000000f00 */
.L_x_26:
[----:B------:R-:W-:Y:S05]  /*4350*/  BSYNC B0 ;  /* 0x0000000000007941 */ /* 0x000fea0003800000 */
.L_x_24:
[----:B------:R-:W-:Y:S01]  /*4360*/  VIADD R77, R113, 0x20 ;  /* 0x00000020714d7836 */ /* 0x000fe20000000000 */
[----:B------:R-:W-:Y:S01]  /*4370*/  ULDC.64 UR4, c[0x0][0x210] ;  /* 0x0000840000047ab9 */ /* 0x000fe20000000a00 */
[--C-:B------:R-:W-:Y:S02]  /*4380*/  SHF.R.U64 R76, R102, 0x3, R103.reuse ;  /* 0x00000003664c7819 */ /* 0x100fe40000001267 */
[----:B------:R-:W-:Y:S02]  /*4390*/  CS2R R86, SRZ ;  /* 0x0000000000567805 */ /* 0x000fe4000001ff00 */
[----:B------:R-:W-:Y:S02]  /*43a0*/  ISETP.GE.AND P1, PT, R77, UR5, PT ;  /* 0x000000054d007c0c */ /* 0x000fe4000bf26270 */
[----:B------:R-:W-:Y:S02]  /*43b0*/  SHF.R.U32.HI R77, RZ, 0x3, R103 ;  /* 0x00000003ff4d7819 */ /* 0x000fe40000011667 */
[----:B------:R-:W-:-:S02]  /*43c0*/  ISETP.GE.U32.AND P0, PT, R75, R76, PT ;  /* 0x0000004c4b00720c */ /* 0x000fc40003f06070 */
[----:B------:R-:W-:-:S04]  /*43d0*/  ISETP.LT.AND P1, PT, R94, UR4, !P1 ;  /* 0x000000045e007c0c */ /* 0x000fc8000cf21270 */
[----:B------:R-:W-:-:S13]  /*43e0*/  ISETP.GE.U32.AND.EX P0, PT, R74, R77, P1, P0 ;  /* 0x0000004d4a00720c */ /* 0x000fda0000f06100 */
[----:B------:R-:W-:Y:S02]  /*43f0*/  @P0 IMAD.MOV.U32 R78, RZ, RZ, R91 ;  /* 0x000000ffff4e0224 */ /* 0x000fe400078e005b */
[----:B------:R-:W-:-:S05]  /*4400*/  @P0 IMAD.MOV.U32 R79, RZ, RZ, R92 ;  /* 0x000000ffff4f0224 */ /* 0x000fca00078e005c */
[----:B------:R1:W4:Y:S01]  /*4410*/  @P0 LDG.E.LTC128B.64 R86, desc[UR14][R78.64+0x100] ;  /* 0x0001000e4e560981 */ /* 0x000322000c1e1b20 */
[----:B---3--:R-:W-:Y:S01]  /*4420*/  IADD3 R74, P1, P0, -R2, R91, R70 ;  /* 0x0000005b024a7210 */ /* 0x008fe2000783e146 */
[----:B------:R-:W-:Y:S03]  /*4430*/  BSSY B0, `(.L_x_27) ;  /* 0x0000028000007945 */ /* 0x000fe60003800000 */
[----:B------:R-:W-:-:S04]  /*4440*/  IADD3.X R75, ~R3, R92, R71, P1, P0 ;  /* 0x0000005c034b7210 */ /* 0x000fc80000fe0547 */
[----:B------:R-:W-:-:S04]  /*4450*/  LOP3.LUT R76, R75, R0, RZ, 0xfc, !PT ;  /* 0x000000004b4c7212 */ /* 0x000fc800078efcff */
[----:B------:R-:W-:-:S13]  /*4460*/  ISETP.NE.U32.AND P0, PT, R76, RZ, PT ;  /* 0x000000ff4c00720c */ /* 0x000fda0003f05070 */
[----:B-1----:R-:W-:Y:S05]  /*4470*/  @!P0 BRA `(.L_x_28) ;  /* 0x00000000003c8947 */ /* 0x002fea0003800000 */
[----:B------:R-:W-:Y:S01]  /*4480*/  IMAD.MOV.U32 R96, RZ, RZ, R74 ;  /* 0x000000ffff607224 */ /* 0x000fe200078e004a */
[----:B------:R-:W-:Y:S01]  /*4490*/  MOV R104, R90 ;  /* 0x0000005a00687202 */ /* 0x000fe20000000f00 */
[----:B------:R-:W-:Y:S01]  /*44a0*/  IMAD.MOV.U32 R99, RZ, RZ, R75 ;  /* 0x000000ffff637224 */ /* 0x000fe200078e004b */
[----:B------:R-:W-:Y:S02]  /*44b0*/  MOV R103, R0 ;  /* 0x0000000000677202 */ /* 0x000fe40000000f00 */
[----:B------:R-:W-:Y:S02]  /*44c0*/  MOV R102, 0x44e0 ;  /* 0x000044e000667802 */ /* 0x000fe40000000f00 */
[----:B----45:R-:W-:Y:S05]  /*44d0*/  CALL.REL.NOINC `($__internal_0_$__cuda_sm20_div_u64) ;  /* 0x0000015800807944 */ /* 0x030fea0003c00000 */
        /* <DEDUP_REMOVED lines=9> */
.L_x_28:
[----:B------:R-:W1:Y:S01]  /*4570*/  I2F.U32.RP R78, R90 ;  /* 0x0000005a004e7306 */ /* 0x000e620000209000 */
[----:B------:R-:W-:-:S07]  /*4580*/  ISETP.NE.U32.AND P0, PT, R90, RZ, PT ;  /* 0x000000ff5a00720c */ /* 0x000fce0003f05070 */
[----:B-1----:R-:W1:Y:S02]  /*4590*/  MUFU.RCP R76, R78 ;  /* 0x0000004e004c7308 */ /* 0x002e640000001000 */
[----:B-1----:R-:W-:-:S06]  /*45a0*/  IADD3 R76, R76, 0xffffffe, RZ ;  /* 0x0ffffffe4c4c7810 */ /* 0x002fcc0007ffe0ff */
[----:B------:R-:W1:Y:S02]  /*45b0*/  F2I.FTZ.U32.TRUNC.NTZ R77, R76 ;  /* 0x0000004c004d7305 */ /* 0x000e64000021f000 */
[----:B-1----:R-:W-:Y:S01]  /*45c0*/  IMAD.MOV R75, RZ, RZ, -R77 ;  /* 0x000000ffff4b7224 */ /* 0x002fe200078e0a4d */
        /* <DEDUP_REMOVED lines=14> */
.L_x_29:
[----:B------:R-:W-:Y:S05]  /*46b0*/  BSYNC B0 ;  /* 0x0000000000007941 */ /* 0x000fea0003800000 */
.L_x_27:
[--C-:B------:R-:W-:Y:S01]  /*46c0*/  SHF.R.U64 R78, R74, 0x3, R76.reuse ;  /* 0x000000034a4e7819 */ /* 0x100fe2000000124c */
[----:B------:R-:W-:Y:S01]  /*46d0*/  ULDC.64 UR4, c[0x0][0x210] ;  /* 0x0000840000047ab9 */ /* 0x000fe20000000a00 */
[----:B------:R-:W-:Y:S01]  /*46e0*/  VIADD R74, R94, 0x1 ;  /* 0x000000015e4a7836 */ /* 0x000fe20000000000 */
[----:B------:R-:W-:Y:S02]  /*46f0*/  ISETP.GE.AND P0, PT, R113, UR5, PT ;  /* 0x0000000571007c0c */ /* 0x000fe4000bf06270 */
[----:B------:R-:W-:Y:S02]  /*4700*/  CS2R R84, SRZ ;  /* 0x0000000000547805 */ /* 0x000fe4000001ff00 */
[----:B------:R-:W-:Y:S02]  /*4710*/  ISETP.GE.U32.AND P1, PT, R75, R78, PT ;  /* 0x0000004e4b00720c */ /* 0x000fe40003f26070 */
[----:B------:R-:W-:Y:S02]  /*4720*/  ISETP.LT.AND P0, PT, R74, UR4, !P0 ;  /* 0x000000044a007c0c */ /* 0x000fe4000c701270 */
[----:B------:R-:W-:-:S02]  /*4730*/  SHF.R.U32.HI R77, RZ, 0x3, R76 ;  /* 0x00000003ff4d7819 */ /* 0x000fc4000001164c */
[----:B------:R-:W-:-:S04]  /*4740*/  SHF.R.S32.HI R74, RZ, 0x1f, R75 ;  /* 0x0000001fff4a7819 */ /* 0x000fc8000001144b */
[----:B------:R-:W-:Y:S02]  /*4750*/  ISETP.GE.U32.AND.EX P1, PT, R74, R77, P0, P1 ;  /* 0x0000004d4a00720c */ /* 0x000fe40000726110 */
[----:B------:R-:W-:-:S05]  /*4760*/  IADD3 R76, P0, R70, R91, RZ ;  /* 0x0000005b464c7210 */ /* 0x000fca0007f1e0ff */
[----:B------:R-:W-:-:S06]  /*4770*/  IMAD.X R77, R71, 0x1, R92, P0 ;  /* 0x00000001474d7824 */ /* 0x000fcc00000e065c */
        /* <DEDUP_REMOVED lines=10> */
[----:B----45:R-:W-:Y:S05]  /*4820*/  CALL.REL.NOINC `($__internal_1_$__cuda_sm20_rem_u64) ;  /* 0x0000015800bc7944 */ /* 0x030fea0003c00000 */
[----:B------:R-:W-:Y:S05]  /*4830*/  BRA `(.L_x_32) ;  /* 0x00000000004c7947 */ /* 0x000fea0003800000 */
.L_x_31:
[----:B------:R-:W1:Y:S01]  /*4840*/  I2F.U32.RP R81, R90 ;  /* 0x0000005a00517306 */ /* 0x000e620000209000 */
[----:B------:R-:W-:Y:S02]  /*4850*/  MOV R82, RZ ;  /* 0x000000ff00527202 */ /* 0x000fe40000000f00 */
        /* <DEDUP_REMOVED lines=17> */
.L_x_32:
[----:B------:R-:W-:Y:S05]  /*4970*/  BSYNC B0 ;  /* 0x0000000000007941 */ /* 0x000fea0003800000 */
.L_x_30:
[----:B------:R-:W-:Y:S01]  /*4980*/  VIADD R79, R113, 0x20 ;  /* 0x00000020714f7836 */ /* 0x000fe20000000000 */
[----:B------:R-:W-:Y:S01]  /*4990*/  ULDC.64 UR4, c[0x0][0x210] ;  /* 0x0000840000047ab9 */ /* 0x000fe20000000a00 */
[----:B------:R-:W-:Y:S01]  /*49a0*/  VIADD R78, R94, 0x1 ;  /* 0x000000015e4e7836 */ /* 0x000fe20000000000 */
[--C-:B------:R-:W-:Y:S02]  /*49b0*/  SHF.R.U64 R80, R102, 0x3, R103.reuse ;  /* 0x0000000366507819 */ /* 0x100fe40000001267 */
[----:B------:R-:W-:Y:S02]  /*49c0*/  CS2R R82, SRZ ;  /* 0x0000000000527805 */ /* 0x000fe4000001ff00 */
[----:B------:R-:W-:Y:S02]  /*49d0*/  ISETP.GE.AND P0, PT, R79, UR5, PT ;  /* 0x000000054f007c0c */ /* 0x000fe4000bf06270 */
[----:B------:R-:W-:Y:S02]  /*49e0*/  SHF.R.U32.HI R79, RZ, 0x3, R103 ;  /* 0x00000003ff4f7819 */ /* 0x000fe40000011667 */
[----:B------:R-:W-:-:S02]  /*49f0*/  ISETP.GE.U32.AND P1, PT, R75, R80, PT ;  /* 0x000000504b00720c */ /* 0x000fc40003f26070 */
[----:B------:R-:W-:-:S04]  /*4a00*/  ISETP.LT.AND P0, PT, R78, UR4, !P0 ;  /* 0x000000044e007c0c */ /* 0x000fc8000c701270 */
[----:B------:R-:W-:Y:S02]  /*4a10*/  ISETP.GE.U32.AND.EX P0, PT, R74, R79, P0, P1 ;  /* 0x0000004f4a00720c */ /* 0x000fe40000706110 */
[----:B------:R-:W-:-:S11]  /*4a20*/  LEA R75, P1, R70, R91, 0x1 ;  /* 0x0000005b464b7211 */ /* 0x000fd600078208ff */
[----:B------:R-:W-:Y:S02]  /*4a30*/  @P0 IMAD.MOV.U32 R78, RZ, RZ, R76 ;  /* 0x000000ffff4e0224 */ /* 0x000fe400078e004c */
[----:B------:R-:W-:Y:S01]  /*4a40*/  @P0 IMAD.MOV.U32 R79, RZ, RZ, R77 ;  /* 0x000000ffff4f0224 */ /* 0x000fe200078e004d */
[----:B------:R-:W-:-:S04]  /*4a50*/  LEA.HI.X R76, R70, R92, R71, 0x1, P1 ;  /* 0x0000005c464c7211 */ /* 0x000fc800008f0c47 */
[----:B------:R1:W4:Y:S01]  /*4a60*/  @P0 LDG.E.LTC128B.64 R82, desc[UR14][R78.64+0x100] ;  /* 0x0001000e4e520981 */ /* 0x000322000c1e1b20 */
[----:B------:R-:W-:Y:S01]  /*4a70*/  IADD3 R74, P0, -R2, R75, RZ ;  /* 0x0000004b024a7210 */ /* 0x000fe20007f1e1ff */
[----:B------:R-:W-:Y:S04]  /*4a80*/  BSSY B0, `(.L_x_33) ;  /* 0x0000028000007945 */ /* 0x000fe80003800000 */
[----:B------:R-:W-:-:S05]  /*4a90*/  IMAD.X R75, R76, 0x1, ~R3, P0 ;  /* 0x000000014c4b7824 */ /* 0x000fca00000e0e03 */
        /* <DEDUP_REMOVED lines=18> */
.L_x_34:
        /* <DEDUP_REMOVED lines=20> */
.L_x_35:
[----:B------:R-:W-:Y:S05]  /*4d00*/  BSYNC B0 ;  /* 0x0000000000007941 */ /* 0x000fea0003800000 */
.L_x_33:
        /* <DEDUP_REMOVED lines=10> */
[----:B------:R-:W-:-:S04]  /*4db0*/  LEA R78, P0, R70, R91, 0x1 ;  /* 0x0000005b464e7211 */ /* 0x000fc800078008ff */
[----:B------:R-:W-:-:S07]  /*4dc0*/  LEA.HI.X R79, R70, R92, R71, 0x1, P0 ;  /* 0x0000005c464f7211 */ /* 0x000fce00000f0c47 */
        /* <DEDUP_REMOVED lines=12> */
.L_x_37:
        /* <DEDUP_REMOVED lines=19> */
.L_x_38:
[----:B------:R-:W-:Y:S05]  /*4fc0*/  BSYNC B0 ;  /* 0x0000000000007941 */ /* 0x000fea0003800000 */
.L_x_36:
[----:B------:R-:W-:Y:S01]  /*4fd0*/  VIADD R76, R113, 0x20 ;  /* 0x00000020714c7836 */ /* 0x000fe20000000000 */
[----:B------:R-:W-:Y:S01]  /*4fe0*/  ULDC.64 UR4, c[0x0][0x210] ;  /* 0x0000840000047ab9 */ /* 0x000fe20000000a00 */
[----:B------:R-:W-:Y:S01]  /*4ff0*/  VIADD R77, R94, 0x2 ;  /* 0x000000025e4d7836 */ /* 0x000fe20000000000 */
[--C-:B------:R-:W-:Y:S02]  /*5000*/  SHF.R.U64 R78, R102, 0x3, R103.reuse ;  /* 0x00000003664e7819 */ /* 0x100fe40000001267 */
[----:B------:R-:W-:Y:S02]  /*5010*/  ISETP.GE.AND P0, PT, R76, UR5, PT ;  /* 0x000000054c007c0c */ /* 0x000fe4000bf06270 */
[----:B------:R-:W-:Y:S02]  /*5020*/  SHF.R.U32.HI R79, RZ, 0x3, R103 ;  /* 0x00000003ff4f7819 */ /* 0x000fe40000011667 */
[----:B------:R-:W-:Y:S02]  /*5030*/  ISETP.GE.U32.AND P4, PT, R75, R78, PT ;  /* 0x0000004e4b00720c */ /* 0x000fe40003f86070 */
[----:B------:R-:W-:-:S02]  /*5040*/  ISETP.LT.AND P0, PT, R77, UR4, !P0 ;  /* 0x000000044d007c0c */ /* 0x000fc4000c701270 */
[----:B------:R-:W-:Y:S02]  /*5050*/  IADD3 R75, P3, P1, R70, 0x100, R91 ;  /* 0x00000100464b7810 */ /* 0x000fe4000797e05b */
[----:B------:R-:W-:Y:S02]  /*5060*/  ISETP.GE.U32.AND.EX P4, PT, R74, R79, P0, P4 ;  /* 0x0000004f4a00720c */ /* 0x000fe40000786140 */
[----:B------:R-:W-:Y:S02]  /*5070*/  CS2R R78, SRZ ;  /* 0x00000000004e7805 */ /* 0x000fe4000001ff00 */
[----:B------:R-:W-:Y:S02]  /*5080*/  IADD3 R96, P0, R70, R75, RZ ;  /* 0x0000004b46607210 */ /* 0x000fe40007f1e0ff */
[----:B------:R-:W-:-:S05]  /*5090*/  IADD3.X R74, R71, RZ, R92, P3, P1 ;  /* 0x000000ff474a7210 */ /* 0x000fca0001fe245c */
[----:B------:R-:W-:-:S05]  /*50a0*/  IMAD.X R97, R71, 0x1, R74, P0 ;  /* 0x0000000147617824 */ /* 0x000fca00000e064a */
[----:B------:R1:W4:Y:S01]  /*50b0*/  @P4 LDG.E.LTC128B.64 R78, desc[UR14][R96.64] ;  /* 0x0000000e604e4981 */ /* 0x000322000c1e1b20 */
[----:B------:R-:W-:Y:S01]  /*50c0*/  IMAD.MOV.U32 R74, RZ, RZ, R91 ;  /* 0x000000ffff4a7224 */ /* 0x000fe200078e005b */
[----:B------:R-:W-:Y:S01]  /*50d0*/  BSSY B0, `(.L_x_39) ;  /* 0x000002c000007945 */ /* 0x000fe20003800000 */
[----:B------:R-:W-:Y:S02]  /*50e0*/  IMAD.MOV.U32 R75, RZ, RZ, R92 ;  /* 0x000000ffff4b7224 */ /* 0x000fe400078e005c */
[----:B------:R-:W-:-:S04]  /*50f0*/  IMAD.WIDE.U32 R76, R70, 0x3, R74 ;  /* 0x00000003464c7825 */ /* 0x000fc800078e004a */
[----:B------:R-:W-:Y:S01]  /*5100*/  IMAD R74, R71, 0x3, RZ ;  /* 0x00000003474a7824 */ /* 0x000fe200078e02ff */
[----:B------:R-:W-:-:S04]  /*5110*/  IADD3 R124, P0, -R2, R76, RZ ;  /* 0x0000004c027c7210 */ /* 0x000fc80007f1e1ff */
[----:B------:R-:W-:-:S04]  /*5120*/  IADD3.X R125, ~R3, R77, R74, P0, !PT ;  /* 0x0000004d037d7210 */ /* 0x000fc800007fe54a */
        /* <DEDUP_REMOVED lines=11> */
[----:B------:R-:W-:-:S04]  /*51e0*/  IMAD.WIDE.U32 R76, R90, R75, R124 ;  /* 0x0000004b5a4c7225 */ /* 0x000fc800078e007c */
[----:B------:R-:W-:-:S04]  /*51f0*/  IMAD R74, R97, R90, RZ ;  /* 0x0000005a614a7224 */ /* 0x000fc800078e02ff */
[----:B------:R-:W-:Y:S01]  /*5200*/  IMAD R74, R0, R75, R74 ;  /* 0x0000004b004a7224 */ /* 0x000fe200078e024a */
[----:B------:R-:W-:-:S04]  /*5210*/  MOV R75, R98 ;  /* 0x00000062004b7202 */ /* 0x000fc80000000f00 */
[----:B------:R-:W-:Y:S01]  /*5220*/  IADD3 R77, R74, R77, RZ ;  /* 0x0000004d4a4d7210 */ /* 0x000fe20007ffe0ff */
[----:B------:R-:W-:Y:S05]  /*5230*/  BRA `(.L_x_41) ;  /* 0x0000000000547947 */ /* 0x000fea0003800000 */
.L_x_40:
[----:B------:R-:W1:Y:S01]  /*5240*/  I2F.U32.RP R96, R90 ;  /* 0x0000005a00607306 */ /* 0x000e620000209000 */
[----:B------:R-:W-:-:S07]  /*5250*/  ISETP.NE.U32.AND P0, PT, R90, RZ, PT ;  /* 0x000000ff5a00720c */ /* 0x000fce0003f05070 */
[----:B-1----:R-:W1:Y:S02]  /*5260*/  MUFU.RCP R76, R96 ;  /* 0x00000060004c7308 */ /* 0x002e640000001000 */
[----:B-1----:R-:W-:-:S06]  /*5270*/  IADD3 R76, R76, 0xffffffe, RZ ;  /* 0x0ffffffe4c4c7810 */ /* 0x002fcc0007ffe0ff */
[----:B------:R-:W1:Y:S02]  /*5280*/  F2I.FTZ.U32.TRUNC.NTZ R77, R76 ;  /* 0x0000004c004d7305 */ /* 0x000e64000021f000 */
[----:B-1----:R-:W-:Y:S01]  /*5290*/  IADD3 R74, RZ, -R77, RZ ;  /* 0x8000004dff4a7210 */ /* 0x002fe20007ffe0ff */
[----:B------:R-:W-:-:S04]  /*52a0*/  IMAD.MOV.U32 R76, RZ, RZ, RZ ;  /* 0x000000ffff4c7224 */ /* 0x000fc800078e00ff */
[----:B------:R-:W-:-:S04]  /*52b0*/  IMAD R74, R74, R90, RZ ;  /* 0x0000005a4a4a7224 */ /* 0x000fc800078e02ff */
[----:B------:R-:W-:-:S06]  /*52c0*/  IMAD.HI.U32 R75, R77, R74, R76 ;  /* 0x0000004a4d4b7227 */ /* 0x000fcc00078e004c */
[----:B------:R-:W-:-:S05]  /*52d0*/  IMAD.HI.U32 R75, R75, R124, RZ ;  /* 0x0000007c4b4b7227 */ /* 0x000fca00078e00ff */
[----:B------:R-:W-:-:S05]  /*52e0*/  IADD3 R77, -R75, RZ, RZ ;  /* 0x000000ff4b4d7210 */ /* 0x000fca0007ffe1ff */
[----:B------:R-:W-:-:S05]  /*52f0*/  IMAD R77, R90, R77, R124 ;  /* 0x0000004d5a4d7224 */ /* 0x000fca00078e027c */
[----:B------:R-:W-:-:S13]  /*5300*/  ISETP.GE.U32.AND P3, PT, R77, R90, PT ;  /* 0x0000005a4d00720c */ /* 0x000fda0003f66070 */
[----:B------:R-:W-:Y:S01]  /*5310*/  @P3 IMAD.IADD R77, R77, 0x1, -R90 ;  /* 0x000000014d4d3824 */ /* 0x000fe200078e0a5a */
[----:B------:R-:W-:-:S04]  /*5320*/  @P3 IADD3 R75, R75, 0x1, RZ ;  /* 0x000000014b4b3810 */ /* 0x000fc80007ffe0ff */
[----:B------:R-:W-:Y:S01]  /*5330*/  ISETP.GE.U32.AND P1, PT, R77, R90, PT ;  /* 0x0000005a4d00720c */ /* 0x000fe20003f26070 */
[----:B------:R-:W-:-:S12]  /*5340*/  IMAD.MOV.U32 R77, RZ, RZ, RZ ;  /* 0x000000ffff4d7224 */ /* 0x000fd800078e00ff */
[----:B------:R-:W-:Y:S01]  /*5350*/  @P1 VIADD R75, R75, 0x1 ;  /* 0x000000014b4b1836 */ /* 0x000fe20000000000 */
[----:B------:R-:W-:-:S04]  /*5360*/  @!P0 LOP3.LUT R75, RZ, R90, RZ, 0x33, !PT ;  /* 0x0000005aff4b8212 */ /* 0x000fc800078e33ff */
[----:B------:R-:W-:-:S05]  /*5370*/  IADD3 R97, -R75, RZ, RZ ;  /* 0x000000ff4b617210 */ /* 0x000fca0007ffe1ff */
[----:B------:R-:W-:Y:S02]  /*5380*/  IMAD R76, R90, R97, R124 ;  /* 0x000000615a4c7224 */ /* 0x000fe400078e027c */
.L_x_41:
[----:B------:R-:W-:Y:S05]  /*5390*/  BSYNC B0 ;  /* 0x0000000000007941 */ /* 0x000fea0003800000 */
.L_x_39:
[----:B------:R-:W-:Y:S01]  /*53a0*/  ULDC.64 UR4, c[0x0][0x210] ;  /* 0x0000840000047ab9 */ /* 0x000fe20000000a00 */
[----:B------:R-:W-:Y:S01]  /*53b0*/  VIADD R74, R94, 0x3 ;  /* 0x000000035e4a7836 */ /* 0x000fe20000000000 */
[----:B------:R-:W-:Y:S01]  /*53c0*/  ISETP.GE.AND P0, PT, R113, UR5, PT ;  /* 0x0000000571007c0c */ /* 0x000fe2000bf06270 */
[----:B------:R-:W-:Y:S01]  /*53d0*/  IMAD.MOV.U32 R96, RZ, RZ, R91 ;  /* 0x000000ffff607224 */ /* 0x000fe200078e005b */
[----:B------:R-:W-:Y:S01]  /*53e0*/  SHF.R.U64 R76, R76, 0x3, R77 ;  /* 0x000000034c4c7819 */ /* 0x000fe2000000124d */
[----:B------:R-:W-:Y:S01]  /*53f0*/  IMAD.MOV.U32 R97, RZ, RZ, R92 ;  /* 0x000000ffff617224 */ /* 0x000fe200078e005c */
[----:B------:R-:W-:Y:S02]  /*5400*/  ISETP.LT.AND P0, PT, R74, UR4, !P0 ;  /* 0x000000044a007c0c */ /* 0x000fe4000c701270 */
[----:B------:R-:W-:Y:S01]  /*5410*/  ISETP.GE.U32.AND P1, PT, R75, R76, PT ;  /* 0x0000004c4b00720c */ /* 0x000fe20003f26070 */
[----:B------:R-:W-:Y:S01]  /*5420*/  IMAD.WIDE.U32 R96, R70, 0x3, R96 ;  /* 0x0000000346607825 */ /* 0x000fe200078e0060 */
[----:B------:R-:W-:-:S02]  /*5430*/  SHF.R.U32.HI R77, RZ, 0x3, R77 ;  /* 0x00000003ff4d7819 */ /* 0x000fc4000001164d */
[----:B------:R-:W-:-:S04]  /*5440*/  SHF.R.S32.HI R74, RZ, 0x1f, R75 ;  /* 0x0000001fff4a7819 */ /* 0x000fc8000001144b */
[----:B------:R-:W-:Y:S01]  /*5450*/  ISETP.GE.U32.AND.EX P0, PT, R74, R77, P0, P1 ;  /* 0x0000004d4a00720c */ /* 0x000fe20000706110 */
[----:B------:R-:W-:-:S04]  /*5460*/  IMAD R77, R71, 0x3, RZ ;  /* 0x00000003474d7824 */ /* 0x000fc800078e02ff */
[----:B------:R-:W-:Y:S01]  /*5470*/  IMAD.IADD R99, R77, 0x1, R97 ;  /* 0x000000014d637824 */ /* 0x000fe200078e0261 */
[----:B------:R-:W-:-:S07]  /*5480*/  CS2R R76, SRZ ;  /* 0x00000000004c7805 */ /* 0x000fce000001ff00 */
[----:B------:R-:W-:-:S05]  /*5490*/  @P0 IMAD.MOV.U32 R98, RZ, RZ, R96 ;  /* 0x000000ffff620224 */ /* 0x000fca00078e0060 */
[----:B------:R1:W4:Y:S01]  /*54a0*/  @P0 LDG.E.LTC128B.64 R76, desc[UR14][R98.64] ;  /* 0x0000000e624c0981 */ /* 0x000322000c1e1b20 */
[----:B------:R-:W-:Y:S01]  /*54b0*/  IADD3 R102, P0, R124, 0x100, RZ ;  /* 0x000001007c667810 */ /* 0x000fe20007f1e0ff */
[----:B------:R-:W-:Y:S04]  /*54c0*/  BSSY B0, `(.L_x_42) ;  /* 0x000001d000007945 */ /* 0x000fe80003800000 */
[----:B------:R-:W-:-:S05]  /*54d0*/  IMAD.X R101, RZ, RZ, R125, P0 ;  /* 0x000000ffff657224 */ /* 0x000fca00000e067d */
        /* <DEDUP_REMOVED lines=8> */
.L_x_43:
        /* <DEDUP_REMOVED lines=19> */
.L_x_44:
[----:B------:R-:W-:Y:S05]  /*5690*/  BSYNC B0 ;  /* 0x0000000000007941 */ /* 0x000fea0003800000 */
.L_x_42:
        /* <DEDUP_REMOVED lines=11> */
[----:B------:R-:W-:Y:S02]  /*5750*/  IADD3.X R98, R71, RZ, R92, P3, P0 ;  /* 0x000000ff47627210 */ /* 0x000fe40001fe045c */
[----:B------:R-:W-:-:S04]  /*5760*/  IADD3 R100, P3, P0, R70, R97, R70 ;  /* 0x0000006146647210 */ /* 0x000fc8000787e046 */
[----:B------:R-:W-:-:S03]  /*5770*/  IADD3.X R101, R71, R98, R71, P3, P0 ;  /* 0x0000006247657210 */ /* 0x000fc60001fe0447 */
[----:B------:R-:W-:Y:S06]  /*5780*/  @!P4 BRA `(.L_x_45) ;  /* 0x0000000000c4c947 */ /* 0x000fec0003800000 */
[----:B------:R2:W4:Y:S01]  /*5790*/  LDG.E.LTC128B.64 R74, desc[UR14][R100.64] ;  /* 0x0000000e644a7981 */ /* 0x000522000c1e1b20 */
[----:B------:R-:W-:Y:S05]  /*57a0*/  BRA `(.L_x_45) ;  /* 0x0000000000bc7947 */ /* 0x000fea0003800000 */
.L_x_20:
[C---:B------:R-:W-:Y:S01]  /*57b0*/  VIADD R75, R113.reuse, 0x20 ;  /* 0x00000020714b7836 */ /* 0x040fe20000000000 */
[----:B------:R-:W-:Y:S01]  /*57c0*/  ULDC.64 UR6, c[0x0][0x210] ;  /* 0x0000840000067ab9 */ /* 0x000fe20000000a00 */
[----:B------:R-:W-:Y:S01]  /*57d0*/  VIADD R74, R94, 0x1 ;  /* 0x000000015e4a7836 */ /* 0x000fe20000000000 */
[----:B------:R-:W-:Y:S02]  /*57e0*/  ISETP.GE.AND P5, PT, R113, UR7, PT ;  /* 0x0000000771007c0c */ /* 0x000fe4000bfa6270 */
[----:B------:R-:W-:Y:S02]  /*57f0*/  CS2R R84, SRZ ;  /* 0x0000000000547805 */ /* 0x000fe4000001ff00 */
[----:B------:R-:W-:Y:S02]  /*5800*/  ISETP.GE.AND P1, PT, R75, UR7, PT ;  /* 0x000000074b007c0c */ /* 0x000fe4000bf26270 */
[----:B------:R-:W-:Y:S02]  /*5810*/  CS2R R82, SRZ ;  /* 0x0000000000527805 */ /* 0x000fe4000001ff00 */
[----:B------:R-:W-:-:S02]  /*5820*/  ISETP.LT.AND P4, PT, R74, UR6, !P5 ;  /* 0x000000064a007c0c */ /* 0x000fc4000ef81270 */
[----:B------:R-:W-:Y:S01]  /*5830*/  ISETP.LT.AND P0, PT, R74, UR6, !P1 ;  /* 0x000000064a007c0c */ /* 0x000fe2000cf01270 */
[----:B------:R-:W-:Y:S01]  /*5840*/  VIADD R74, R94, 0x2 ;  /* 0x000000025e4a7836 */ /* 0x000fe20000000000 */
[----:B---3--:R-:W-:-:S05]  /*5850*/  IADD3 R76, P3, R70, R91, RZ ;  /* 0x0000005b464c7210 */ /* 0x008fca0007f7e0ff */
[----:B-1----:R-:W-:Y:S01]  /*5860*/  IMAD.X R77, R71, 0x1, R92, P3 ;  /* 0x00000001474d7824 */ /* 0x002fe200018e065c */
[----:B------:R-:W-:-:S04]  /*5870*/  IADD3 R100, P6, R70, R76, RZ ;  /* 0x0000004c46647210 */ /* 0x000fc80007fde0ff */
[----:B------:R-:W4:Y:S01]  /*5880*/  @P4 LDG.E.LTC128B.64 R84, desc[UR14][R76.64] ;  /* 0x0000000e4c544981 */ /* 0x000f22000c1e1b20 */
[----:B------:R-:W-:Y:S02]  /*5890*/  IADD3 R75, P4, R70, 0x100, RZ ;  /* 0x00000100464b7810 */ /* 0x000fe40007f9e0ff */
[C---:B------:R-:W-:Y:S01]  /*58a0*/  ISETP.LT.AND P3, PT, R74.reuse, UR6, !P5 ;  /* 0x000000064a007c0c */ /* 0x040fe2000ef61270 */
[----:B------:R1:W4:Y:S01]  /*58b0*/  @P0 LDG.E.LTC128B.64 R82, desc[UR14][R76.64+0x100] ;  /* 0x0001000e4c520981 */ /* 0x000322000c1e1b20 */
[----:B------:R-:W-:Y:S01]  /*58c0*/  ISETP.LT.AND P0, PT, R74, UR6, !P1 ;  /* 0x000000064a007c0c */ /* 0x000fe2000cf01270 */
[----:B------:R-:W-:Y:S01]  /*58d0*/  IMAD.X R101, R71, 0x1, R77, P6 ;  /* 0x0000000147657824 */ /* 0x000fe200030e064d */
[----:B------:R-:W-:Y:S01]  /*58e0*/  IADD3 R86, P6, R75, R76, RZ ;  /* 0x0000004c4b567210 */ /* 0x000fe20007fde0ff */
[----:B------:R-:W-:Y:S01]  /*58f0*/  IMAD.X R74, RZ, RZ, R71, P4 ;  /* 0x000000ffff4a7224 */ /* 0x000fe200020e0647 */
[----:B------:R-:W-:Y:S02]  /*5900*/  CS2R R78, SRZ ;  /* 0x00000000004e7805 */ /* 0x000fe4000001ff00 */
[----:B--2---:R-:W-:-:S02]  /*5910*/  CS2R R80, SRZ ;  /* 0x0000000000507805 */ /* 0x004fc4000001ff00 */
[----:B------:R-:W-:Y:S01]  /*5920*/  ISETP.LT.AND P4, PT, R94, UR6, !P5 ;  /* 0x000000065e007c0c */ /* 0x000fe2000ef81270 */
[----:B------:R-:W-:Y:S02]  /*5930*/  IMAD.X R87, R74, 0x1, R77, P6 ;  /* 0x000000014a577824 */ /* 0x000fe400030e064d */
[C---:B------:R-:W-:Y:S01]  /*5940*/  VIADD R96, R94.reuse, 0x3 ;  /* 0x000000035e607836 */ /* 0x040fe20000000000 */
[----:B------:R2:W4:Y:S01]  /*5950*/  @P3 LDG.E.LTC128B.64 R80, desc[UR14][R100.64] ;  /* 0x0000000e64503981 */ /* 0x000522000c1e1b20 */
[----:B------:R-:W-:Y:S02]  /*5960*/  IADD3 R98, P3, R75, R100, RZ ;  /* 0x000000644b627210 */ /* 0x000fe40007f7e0ff */
[----:B------:R-:W-:Y:S01]  /*5970*/  CS2R R88, SRZ ;  /* 0x0000000000587805 */ /* 0x000fe2000001ff00 */
[----:B------:R3:W4:Y:S01]  /*5980*/  @P0 LDG.E.LTC128B.64 R78, desc[UR14][R86.64] ;  /* 0x0000000e564e0981 */ /* 0x000722000c1e1b20 */
[----:B------:R-:W-:Y:S01]  /*5990*/  ISETP.LT.AND P0, PT, R94, UR6, !P1 ;  /* 0x000000065e007c0c */ /* 0x000fe2000cf01270 */
[----:B------:R-:W-:Y:S01]  /*59a0*/  IMAD.X R99, R74, 0x1, R101, P3 ;  /* 0x000000014a637824 */ /* 0x000fe200018e0665 */
[----:B------:R-:W-:-:S02]  /*59b0*/  ISETP.LT.AND P5, PT, R96, UR6, !P5 ;  /* 0x0000000660007c0c */ /* 0x000fc4000efa1270 */
[----:B------:R-:W-:Y:S01]  /*59c0*/  @P4 IMAD.MOV.U32 R104, RZ, RZ, R91 ;  /* 0x000000ffff684224 */ /* 0x000fe200078e005b */
[----:B------:R-:W-:Y:S01]  /*59d0*/  ISETP.LT.AND P6, PT, R96, UR6, !P1 ;  /* 0x0000000660007c0c */ /* 0x000fe2000cfc1270 */
[----:B------:R-:W-:Y:S01]  /*59e0*/  @P4 IMAD.MOV.U32 R105, RZ, RZ, R92 ;  /* 0x000000ffff694224 */ /* 0x000fe200078e005c */
[----:B------:R-:W-:Y:S02]  /*59f0*/  IADD3 R102, P3, R70, R100, RZ ;  /* 0x0000006446667210 */ /* 0x000fe40007f7e0ff */
[----:B------:R-:W-:Y:S02]  /*5a00*/  CS2R R74, SRZ ;  /* 0x00000000004a7805 */ /* 0x000fe4000001ff00 */
[----:B-1----:R-:W-:Y:S01]  /*5a10*/  CS2R R76, SRZ ;  /* 0x00000000004c7805 */ /* 0x002fe2000001ff00 */
[----:B------:R1:W4:Y:S01]  /*5a20*/  @P4 LDG.E.LTC128B.64 R88, desc[UR14][R104.64] ;  /* 0x0000000e68584981 */ /* 0x000322000c1e1b20 */
[----:B------:R-:W-:-:S05]  /*5a30*/  IMAD.X R103, R71, 0x1, R101, P3 ;  /* 0x0000000147677824 */ /* 0x000fca00018e0665 */
[----:B------:R1:W4:Y:S01]  /*5a40*/  @P5 LDG.E.LTC128B.64 R76, desc[UR14][R102.64] ;  /* 0x0000000e664c5981 */ /* 0x000322000c1e1b20 */
[----:B--2---:R-:W-:-:S03]  /*5a50*/  @P0 IMAD.MOV.U32 R100, RZ, RZ, R91 ;  /* 0x000000ffff640224 */ /* 0x004fc600078e005b */
[----:B------:R1:W4:Y:S01]  /*5a60*/  @P6 LDG.E.LTC128B.64 R74, desc[UR14][R98.64] ;  /* 0x0000000e624a6981 */ /* 0x000322000c1e1b20 */
[----:B------:R-:W-:Y:S01]  /*5a70*/  @P0 IMAD.MOV.U32 R101, RZ, RZ, R92 ;  /* 0x000000ffff650224 */ /* 0x000fe200078e005c */
[----:B---3--:R-:W-:-:S06]  /*5a80*/  CS2R R86, SRZ ;  /* 0x0000000000567805 */ /* 0x008fcc000001ff00 */
[----:B------:R1:W4:Y:S02]  /*5a90*/  @P0 LDG.E.LTC128B.64 R86, desc[UR14][R100.64+0x100] ;  /* 0x0001000e64560981 */ /* 0x000324000c1e1b20 */
.L_x_45:
[----:B------:R-:W-:Y:S05]  /*5aa0*/  BSYNC B1 ;  /* 0x0000000000017941 */ /* 0x000fea0003800000 */
.L_x_19:
[----:B------:R-:W-:Y:S06]  /*5ab0*/  BAR.SYNC.DEFER_BLOCKING 0x0 ;  /* 0x0000000000007b1d */ /* 0x000fec0000010000 */
[----:B------:R-:W-:Y:S01]  /*5ac0*/  BSSY B1, `(.L_x_46) ;  /* 0x00001fb000017945 */ /* 0x000fe20003800000 */
[----:B------:R-:W-:-:S04]  /*5ad0*/  DEPBAR.LE SB5, 0xd ;  /* 0x0000d3400000791a */ /* 0x000fc80000000000 */
[----:B------:R-:W-:Y:S04]  /*5ae0*/  STS.128 [R95], R4 ;  /* 0x000000045f007388 */ /* 0x000fe80000000c00 */
[----:B------:R-:W-:Y:S04]  /*5af0*/  STS.128 [R95+0x40], R8 ;  /* 0x000040085f007388 */ /* 0x000fe80000000c00 */
[----:B------:R-:W-:Y:S01]  /*5b00*/  STS.128 [R95+0x80], R12 ;  /* 0x0000800c5f007388 */ /* 0x000fe20000000c00 */
[----:B------:R-:W-:-:S04]  /*5b10*/  DEPBAR.LE SB5, 0xc ;  /* 0x0000d3000000791a */ /* 0x000fc80000000000 */
[----:B------:R-:W-:Y:S01]  /*5b20*/  STS.128 [R95+0xc0], R16 ;  /* 0x0000c0105f007388 */ /* 0x000fe20000000c00 */
[----:B------:R-:W-:Y:S06]  /*5b30*/  BAR.SYNC.DEFER_BLOCKING 0x0 ;  /* 0x0000000000007b1d */ /* 0x000fec0000010000 */
[----:B------:R-:W3:Y:S04]  /*5b40*/  LDS.64 R124, [R93+UR8] ;  /* 0x000000085d7c7984 */ /* 0x000ee80008000a00 */
[----:B------:R-:W3:Y:S04]  /*5b50*/  LDS.64 R108, [R93+UR8+0x100] ;  /* 0x000100085d6c7984 */ /* 0x000ee80008000a00 */
[----:B------:R-:W3:Y:S04]  /*5b60*/  LDS.64 R106, [R93+UR8+0x220] ;  /* 0x000220085d6a7984 */ /* 0x000ee80008000a00 */
[----:B-1----:R-:W1:Y:S04]  /*5b70*/  LDS.64 R104, [R93+UR8+0x320] ;  /* 0x000320085d687984 */ /* 0x002e680008000a00 */
[----:B------:R-:W1:Y:S04]  /*5b80*/  LDS.64 R102, [R93+UR8+0x440] ;  /* 0x000440085d667984 */ /* 0x000e680008000a00 */
[----:B--2---:R-:W2:Y:S04]  /*5b90*/  LDS.64 R100, [R93+UR8+0x540] ;  /* 0x000540085d647984 */ /* 0x004ea80008000a00 */
[----:B------:R-:W2:Y:S04]  /*5ba0*/  LDS.64 R98, [R93+UR8+0x660] ;  /* 0x000660085d627984 */ /* 0x000ea80008000a00 */
[----:B------:R-:W2:Y:S01]  /*5bb0*/  LDS.64 R6, [R93+UR8+0x760] ;  /* 0x000760085d067984 */ /* 0x000ea20008000a00 */
[----:B---3--:R-:W-:-:S02]  /*5bc0*/  DMUL R124, R124, R116 ;  /* 0x000000747c7c7228 */ /* 0x008fc40000000000 */
[-C--:B------:R-:W-:Y:S02]  /*5bd0*/  DMUL R16, R108, R116.reuse ;  /* 0x000000746c107228 */ /* 0x080fe40000000000 */
[----:B------:R-:W-:-:S04]  /*5be0*/  DMUL R14, R106, R116 ;  /* 0x000000746a0e7228 */ /* 0x000fc80000000000 */
[----:B----4-:R-:W-:Y:S02]  /*5bf0*/  DFMA R124, R88, R114, R124 ;  /* 0x00000072587c722b */ /* 0x010fe4000000007c */
[----:B-1----:R-:W-:Y:S02]  /*5c00*/  DMUL R4, R104, R116 ;  /* 0x0000007468047228 */ /* 0x002fe40000000000 */
[----:B------:R-:W-:Y:S02]  /*5c10*/  DFMA R16, R86, R114, R16 ;  /* 0x000000725610722b */ /* 0x000fe40000000010 */
[----:B------:R-:W-:Y:S02]  /*5c20*/  DMUL R12, R102, R116 ;  /* 0x00000074660c7228 */ /* 0x000fe40000000000 */
[----:B------:R-:W-:Y:S02]  /*5c30*/  DFMA R14, R84, R114, R14 ;  /* 0x00000072540e722b */ /* 0x000fe4000000000e */
[----:B--2---:R-:W-:-:S02]  /*5c40*/  DMUL R10, R100, R116 ;  /* 0x00000074640a7228 */ /* 0x004fc40000000000 */
[----:B------:R-:W-:Y:S02]  /*5c50*/  DFMA R4, R82, R114, R4 ;  /* 0x000000725204722b */ /* 0x000fe40000000004 */
[----:B------:R-:W-:Y:S02]  /*5c60*/  DMUL R8, R98, R116 ;  /* 0x0000007462087228 */ /* 0x000fe40000000000 */
[----:B------:R-:W-:Y:S02]  /*5c70*/  DFMA R12, R80, R114, R12 ;  /* 0x00000072500c722b */ /* 0x000fe4000000000c */
[----:B------:R-:W-:Y:S02]  /*5c80*/  DMUL R6, R6, R116 ;  /* 0x0000007406067228 */ /* 0x000fe40000000000 */
[-C--:B------:R-:W-:Y:S02]  /*5c90*/  DFMA R10, R78, R114.reuse, R10 ;  /* 0x000000724e0a722b */ /* 0x080fe4000000000a */
[----:B------:R-:W-:-:S04]  /*5ca0*/  DFMA R8, R76, R114, R8 ;  /* 0x000000724c08722b */ /* 0x000fc80000000008 */
[----:B------:R-:W-:Y:S01]  /*5cb0*/  DFMA R6, R74, R114, R6 ;  /* 0x000000724a06722b */ /* 0x000fe20000000006 */
[----:B------:R-:W-:Y:S10]  /*5cc0*/  @P2 BRA `(.L_x_47) ;  /* 0x0000001800d42947 */ /* 0x000ff40003800000 */
[----:B------:R-:W-:Y:S01]  /*5cd0*/  ULDC UR4, c[0x0][0x2b4] ;  /* 0x0000ad0000047ab9 */ /* 0x000fe20000000800 */
[----:B------:R-:W-:Y:S01]  /*5ce0*/  BSSY B0, `(.L_x_48) ;  /* 0x0000030000007945 */ /* 0x000fe20003800000 */
[----:B------:R-:W-:-:S05]  /*5cf0*/  IMAD.U32 R99, RZ, RZ, UR4 ;  /* 0x00000004ff637e24 */ /* 0x000fca000f8e00ff */
[----:B------:R-:W-:-:S04]  /*5d00*/  LOP3.LUT R18, R121, R99, RZ, 0xfc, !PT ;  /* 0x0000006379127212 */ /* 0x000fc800078efcff */
[----:B------:R-:W-:-:S13]  /*5d10*/  ISETP.NE.U32.AND P0, PT, R18, RZ, PT ;  /* 0x000000ff1200720c */ /* 0x000fda0003f05070 */
[----:B------:R-:W-:Y:S05]  /*5d20*/  @!P0 BRA `(.L_x_49) ;  /* 0x0000000000508947 */ /* 0x000fea0003800000 */
[----:B------:R-:W-:Y:S01]  /*5d30*/  ULDC.64 UR4, c[0x0][0x2b0] ;  /* 0x0000ac0000047ab9 */ /* 0x000fe20000000a00 */
[----:B------:R-:W-:Y:S01]  /*5d40*/  IMAD.MOV.U32 R96, RZ, RZ, R122 ;  /* 0x000000ffff607224 */ /* 0x000fe200078e007a */
[----:B------:R-:W-:Y:S01]  /*5d50*/  MOV R103, UR5 ;  /* 0x0000000500677c02 */ /* 0x000fe20008000f00 */
[----:B------:R-:W-:Y:S01]  /*5d60*/  IMAD.U32 R104, RZ, RZ, UR4 ;  /* 0x00000004ff687e24 */ /* 0x000fe2000f8e00ff */
[----:B------:R-:W-:Y:S02]  /*5d70*/  MOV R99, R121 ;  /* 0x0000007900637202 */ /* 0x000fe40000000f00 */
[----:B------:R-:W-:Y:S02]  /*5d80*/  MOV R102, 0x5da0 ;  /* 0x00005da000667802 */ /* 0x000fe40000000f00 */
[----:B-----5:R-:W-:Y:S05]  /*5d90*/  CALL.REL.NOINC `($__internal_0_$__cuda_sm20_div_u64) ;  /* 0x0000014000507944 */ /* 0x020fea0003c00000 */
[----:B------:R-:W-:Y:S01]  /*5da0*/  IADD3 R18, P0, RZ, -R98, RZ ;  /* 0x80000062ff127210 */ /* 0x000fe20007f1e0ff */
[----:B------:R-:W-:Y:S01]  /*5db0*/  ULDC.64 UR4, c[0x0][0x2b0] ;  /* 0x0000ac0000047ab9 */ /* 0x000fe20000000a00 */
[----:B------:R-:W-:Y:S01]  /*5dc0*/  MOV R120, R122 ;  /* 0x0000007a00787202 */ /* 0x000fe20000000f00 */
[----:B------:R-:W-:Y:S01]  /*5dd0*/  IMAD.U32 R99, RZ, RZ, UR5 ;  /* 0x00000005ff637e24 */ /* 0x000fe2000f8e00ff */
[----:B------:R-:W-:Y:S01]  /*5de0*/  IADD3.X R96, RZ, ~R97, RZ, P0, !PT ;  /* 0x80000061ff607210 */ /* 0x000fe200007fe4ff */
[----:B------:R-:W-:Y:S01]  /*5df0*/  IMAD.MOV.U32 R19, RZ, RZ, R98 ;  /* 0x000000ffff137224 */ /* 0x000fe200078e0062 */
[----:B------:R-:W-:-:S05]  /*5e00*/  MOV R97, UR4 ;  /* 0x0000000400617c02 */ /* 0x000fca0008000f00 */
[-C--:B------:R-:W-:Y:S02]  /*5e10*/  IMAD R96, R96, R97.reuse, RZ ;  /* 0x0000006160607224 */ /* 0x080fe400078e02ff */
[----:B------:R-:W-:-:S04]  /*5e20*/  IMAD.WIDE.U32 R100, R18, R97, R120 ;  /* 0x0000006112647225 */ /* 0x000fc800078e0078 */
[----:B------:R-:W-:Y:S01]  /*5e30*/  IMAD R18, R18, R99, R96 ;  /* 0x0000006312127224 */ /* 0x000fe200078e0260 */
[----:B------:R-:W-:-:S04]  /*5e40*/  MOV R96, R100 ;  /* 0x0000006400607202 */ /* 0x000fc80000000f00 */
[----:B------:R-:W-:Y:S01]  /*5e50*/  IADD3 R101, R101, R18, RZ ;  /* 0x0000001265657210 */ /* 0x000fe20007ffe0ff */
[----:B------:R-:W-:Y:S05]  /*5e60*/  BRA `(.L_x_50) ;  /* 0x00000000005c7947 */ /* 0x000fea0003800000 */
.L_x_49:
[----:B------:R-:W-:Y:S01]  /*5e70*/  ULDC UR4, c[0x0][0x2b0] ;  /* 0x0000ac0000047ab9 */ /* 0x000fe20000000800 */
[----:B------:R-:W-:Y:S01]  /*5e80*/  IMAD.MOV.U32 R100, RZ, RZ, RZ ;  /* 0x000000ffff647224 */ /* 0x000fe200078e00ff */
[----:B------:R-:W-:-:S04]  /*5e90*/  MOV R97, UR4 ;  /* 0x0000000400617c02 */ /* 0x000fc80008000f00 */
[----:B------:R-:W1:Y:S01]  /*5ea0*/  I2F.U32.RP R98, R97 ;  /* 0x0000006100627306 */ /* 0x000e620000209000 */
[----:B------:R-:W-:-:S07]  /*5eb0*/  ISETP.NE.U32.AND P0, PT, R97, RZ, PT ;  /* 0x000000ff6100720c */ /* 0x000fce0003f05070 */
[----:B-1----:R-:W1:Y:S02]  /*5ec0*/  MUFU.RCP R96, R98 ;  /* 0x0000006200607308 */ /* 0x002e640000001000 */
[----:B-1----:R-:W-:-:S06]  /*5ed0*/  VIADD R96, R96, 0xffffffe ;  /* 0x0ffffffe60607836 */ /* 0x002fcc0000000000 */
[----:B------:R-:W1:Y:S02]  /*5ee0*/  F2I.FTZ.U32.TRUNC.NTZ R101, R96 ;  /* 0x0000006000657305 */ /* 0x000e64000021f000 */
[----:B-1----:R-:W-:-:S05]  /*5ef0*/  IMAD R18, R101, R97, RZ ;  /* 0x0000006165127224 */ /* 0x002fca00078e02ff */
[----:B------:R-:W-:-:S05]  /*5f00*/  IADD3 R18, -R18, RZ, RZ ;  /* 0x000000ff12127210 */ /* 0x000fca0007ffe1ff */
[----:B------:R-:W-:Y:S01]  /*5f10*/  IMAD.HI.U32 R19, R101, R18, R100 ;  /* 0x0000001265137227 */ /* 0x000fe200078e0064 */
[----:B------:R-:W-:-:S05]  /*5f20*/  MOV R101, RZ ;  /* 0x000000ff00657202 */ /* 0x000fca0000000f00 */
[----:B------:R-:W-:-:S05]  /*5f30*/  IMAD.HI.U32 R19, R19, R122, RZ ;  /* 0x0000007a13137227 */ /* 0x000fca00078e00ff */
[----:B------:R-:W-:-:S05]  /*5f40*/  IADD3 R18, -R19, RZ, RZ ;  /* 0x000000ff13127210 */ /* 0x000fca0007ffe1ff */
[----:B------:R-:W-:-:S05]  /*5f50*/  IMAD R18, R97, R18, R122 ;  /* 0x0000001261127224 */ /* 0x000fca00078e027a */
[----:B------:R-:W-:-:S13]  /*5f60*/  ISETP.GE.U32.AND P3, PT, R18, R97, PT ;  /* 0x000000611200720c */ /* 0x000fda0003f66070 */
[----:B------:R-:W-:Y:S01]  /*5f70*/  @P3 IMAD.IADD R18, R18, 0x1, -R97 ;  /* 0x0000000112123824 */ /* 0x000fe200078e0a61 */
[----:B------:R-:W-:-:S04]  /*5f80*/  @P3 IADD3 R19, R19, 0x1, RZ ;  /* 0x0000000113133810 */ /* 0x000fc80007ffe0ff */
[----:B------:R-:W-:-:S13]  /*5f90*/  ISETP.GE.U32.AND P1, PT, R18, R97, PT ;  /* 0x000000611200720c */ /* 0x000fda0003f26070 */
[----:B------:R-:W-:Y:S01]  /*5fa0*/  @P1 VIADD R19, R19, 0x1 ;  /* 0x0000000113131836 */ /* 0x000fe20000000000 */
[----:B------:R-:W-:-:S04]  /*5fb0*/  @!P0 LOP3.LUT R19, RZ, R97, RZ, 0x33, !PT ;  /* 0x00000061ff138212 */ /* 0x000fc800078e33ff */
[----:B------:R-:W-:-:S05]  /*5fc0*/  IADD3 R96, -R19, RZ, RZ ;  /* 0x000000ff13607210 */ /* 0x000fca0007ffe1ff */
[----:B------:R-:W-:Y:S02]  /*5fd0*/  IMAD R96, R97, R96, R122 ;  /* 0x0000006061607224 */ /* 0x000fe400078e027a */
.L_x_50:
[----:B------:R-:W-:Y:S05]  /*5fe0*/  BSYNC B0 ;  /* 0x0000000000007941 */ /* 0x000fea0003800000 */
.L_x_48:
[----:B------:R-:W-:Y:S01]  /*5ff0*/  ULDC.64 UR4, c[0x0][0x210] ;  /* 0x0000840000047ab9 */ /* 0x000fe20000000a00 */
[--C-:B------:R-:W-:Y:S01]  /*6000*/  SHF.R.U64 R96, R96, 0x3, R101.reuse ;  /* 0x0000000360607819 */ /* 0x100fe20000001265 */
[----:B------:R-:W-:Y:S01]  /*6010*/  BSSY B0, `(.L_x_51) ;  /* 0x0000026000007945 */ /* 0x000fe20003800000 */
[----:B------:R-:W-:Y:S02]  /*6020*/  ISETP.GE.AND P0, PT, R113, UR5, PT ;  /* 0x0000000571007c0c */ /* 0x000fe4000bf06270 */
[----:B------:R-:W-:Y:S02]  /*6030*/  SHF.R.U32.HI R101, RZ, 0x3, R101 ;  /* 0x00000003ff657819 */ /* 0x000fe40000011665 */
[----:B------:R-:W-:Y:S02]  /*6040*/  ISETP.GE.U32.AND P1, PT, R19, R96, PT ;  /* 0x000000601300720c */ /* 0x000fe40003f26070 */
[----:B------:R-:W-:Y:S02]  /*6050*/  ISETP.LT.AND P0, PT, R94, UR4, !P0 ;  /* 0x000000045e007c0c */ /* 0x000fe4000c701270 */
[----:B------:R-:W-:-:S04]  /*6060*/  SHF.R.S32.HI R18, RZ, 0x1f, R19 ;  /* 0x0000001fff127819 */ /* 0x000fc80000011413 */
[----:B------:R-:W-:Y:S02]  /*6070*/  ISETP.GE.U32.AND.EX P1, PT, R18, R101, P0, P1 ;  /* 0x000000651200720c */ /* 0x000fe40000726110 */
[----:B------:R-:W-:-:S05]  /*6080*/  IADD3 R102, P0, R122, 0x100, RZ ;  /* 0x000001007a667810 */ /* 0x000fca0007f1e0ff */
[----:B------:R-:W-:-:S05]  /*6090*/  IMAD.X R101, RZ, RZ, R121, P0 ;  /* 0x000000ffff657224 */ /* 0x000fca00000e0679 */
[----:B------:R-:W-:Y:S01]  /*60a0*/  LOP3.LUT R99, R101, R99, RZ, 0xfc, !PT ;  /* 0x0000006365637212 */ /* 0x000fe200078efcff */
[----:B------:R1:W-:Y:S03]  /*60b0*/  @P1 STG.E.64 desc[UR14][R118.64], R124 ;  /* 0x0000007c76001986 */ /* 0x0003e6000c101b0e */
[----:B------:R-:W-:-:S13]  /*60c0*/  ISETP.NE.U32.AND P0, PT, R99, RZ, PT ;  /* 0x000000ff6300720c */ /* 0x000fda0003f05070 */
[----:B------:R-:W-:Y:S05]  /*60d0*/  @!P0 BRA `(.L_x_52) ;  /* 0x0000000000188947 */ /* 0x000fea0003800000 */
[----:B------:R-:W-:Y:S01]  /*60e0*/  ULDC.64 UR4, c[0x0][0x2b0] ;  /* 0x0000ac0000047ab9 */ /* 0x000fe20000000a00 */
[----:B------:R-:W-:Y:S01]  /*60f0*/  MOV R98, 0x6130 ;  /* 0x0000613000627802 */ /* 0x000fe20000000f00 */
[----:B------:R-:W-:Y:S01]  /*6100*/  IMAD.U32 R100, RZ, RZ, UR4 ;  /* 0x00000004ff647e24 */ /* 0x000fe2000f8e00ff */
[----:B------:R-:W-:Y:S02]  /*6110*/  MOV R99, UR5 ;  /* 0x0000000500637c02 */ /* 0x000fe40008000f00 */
[----:B-1---5:R-:W-:Y:S05]  /*6120*/  CALL.REL.NOINC `($__internal_1_$__cuda_sm20_rem_u64) ;  /* 0x00000140007c7944 */ /* 0x022fea0003c00000 */
[----:B------:R-:W-:Y:S05]  /*6130*/  BRA `(.L_x_53) ;  /* 0x00000000004c7947 */ /* 0x000fea0003800000 */
.L_x_52:
[----:B------:R-:W2:Y:S01]  /*6140*/  I2F.U32.RP R100, R97 ;  /* 0x0000006100647306 */ /* 0x000ea20000209000 */
[----:B------:R-:W-:-:S07]  /*6150*/  MOV R103, RZ ;  /* 0x000000ff00677202 */ /* 0x000fce0000000f00 */
[----:B--2---:R-:W2:Y:S02]  /*6160*/  MUFU.RCP R98, R100 ;  /* 0x0000006400627308 */ /* 0x004ea40000001000 */
[----:B--2---:R-:W-:-:S06]  /*6170*/  VIADD R98, R98, 0xffffffe ;  /* 0x0ffffffe62627836 */ /* 0x004fcc0000000000 */
[----:B------:R-:W2:Y:S02]  /*6180*/  F2I.FTZ.U32.TRUNC.NTZ R99, R98 ;  /* 0x0000006200637305 */ /* 0x000ea4000021f000 */
[----:B--2---:R-:W-:Y:S01]  /*6190*/  IMAD.MOV R96, RZ, RZ, -R99 ;  /* 0x000000ffff607224 */ /* 0x004fe200078e0a63 */
[----:B------:R-:W-:-:S03]  /*61a0*/  MOV R98, RZ ;  /* 0x000000ff00627202 */ /* 0x000fc60000000f00 */
        /* <DEDUP_REMOVED lines=12> */
.L_x_53:
[----:B------:R-:W-:Y:S05]  /*6270*/  BSYNC B0 ;  /* 0x0000000000007941 */ /* 0x000fea0003800000 */
.L_x_51:
[----:B------:R-:W-:Y:S01]  /*6280*/  VIADD R96, R113, 0x20 ;  /* 0x0000002071607836 */ /* 0x000fe20000000000 */
[----:B------:R-:W-:Y:S01]  /*6290*/  ULDC.64 UR4, c[0x0][0x210] ;  /* 0x0000840000047ab9 */ /* 0x000fe20000000a00 */
[--C-:B------:R-:W-:Y:S01]  /*62a0*/  SHF.R.U64 R98, R102, 0x3, R103.reuse ;  /* 0x0000000366627819 */ /* 0x100fe20000001267 */
[----:B------:R-:W-:Y:S01]  /*62b0*/  ULDC UR6, c[0x0][0x2b4] ;  /* 0x0000ad0000067ab9 */ /* 0x000fe20000000800 */
[----:B------:R-:W-:Y:S01]  /*62c0*/  SHF.R.U32.HI R97, RZ, 0x3, R103 ;  /* 0x00000003ff617819 */ /* 0x000fe20000011667 */
[----:B------:R-:W-:Y:S01]  /*62d0*/  IMAD.U32 R99, RZ, RZ, UR6 ;  /* 0x00000006ff637e24 */ /* 0x000fe2000f8e00ff */
[----:B------:R-:W-:Y:S01]  /*62e0*/  ISETP.GE.AND P3, PT, R96, UR5, PT ;  /* 0x0000000560007c0c */ /* 0x000fe2000bf66270 */
[----:B------:R-:W-:Y:S01]  /*62f0*/  BSSY B0, `(.L_x_54) ;  /* 0x0000036000007945 */ /* 0x000fe20003800000 */
[----:B------:R-:W-:Y:S02]  /*6300*/  ISETP.GE.U32.AND P0, PT, R19, R98, PT ;  /* 0x000000621300720c */ /* 0x000fe40003f06070 */
[----:B------:R-:W-:Y:S01]  /*6310*/  ISETP.LT.AND P3, PT, R94, UR4, !P3 ;  /* 0x000000045e007c0c */ /* 0x000fe2000df61270 */
[----:B------:R-:W-:-:S03]  /*6320*/  ULDC.64 UR4, c[0x0][0x2b8] ;  /* 0x0000ae0000047ab9 */ /* 0x000fc60000000a00 */
[----:B------:R-:W-:Y:S02]  /*6330*/  ISETP.GE.U32.AND.EX P3, PT, R18, R97, P3, P0 ;  /* 0x000000611200720c */ /* 0x000fe40001f66100 */
[----:B------:R-:W-:-:S04]  /*6340*/  IADD3 R18, P1, P0, -R68, UR4, R118 ;  /* 0x0000000444127c10 */ /* 0x000fc8000f83e176 */
[----:B------:R-:W-:-:S04]  /*6350*/  IADD3.X R19, ~R69, UR5, R119, P1, P0 ;  /* 0x0000000545137c10 */ /* 0x000fc80008fe0577 */
[----:B------:R-:W-:-:S03]  /*6360*/  LOP3.LUT R96, R19, R99, RZ, 0xfc, !PT ;  /* 0x0000006313607212 */ /* 0x000fc600078efcff */
[----:B------:R-:W-:Y:S01]  /*6370*/  @P3 IMAD.MOV.U32 R100, RZ, RZ, R118 ;  /* 0x000000ffff643224 */ /* 0x000fe200078e0076 */
[----:B------:R-:W-:Y:S01]  /*6380*/  ISETP.NE.U32.AND P0, PT, R96, RZ, PT ;  /* 0x000000ff6000720c */ /* 0x000fe20003f05070 */
[----:B------:R-:W-:-:S05]  /*6390*/  @P3 IMAD.MOV.U32 R101, RZ, RZ, R119 ;  /* 0x000000ffff653224 */ /* 0x000fca00078e0077 */
[----:B------:R2:W-:Y:S07]  /*63a0*/  @P3 STG.E.64 desc[UR14][R100.64+0x100], R16 ;  /* 0x0001001064003986 */ /* 0x0005ee000c101b0e */
[----:B------:R-:W-:Y:S05]  /*63b0*/  @!P0 BRA `(.L_x_55) ;  /* 0x0000000000488947 */ /* 0x000fea0003800000 */
[----:B------:R-:W-:Y:S01]  /*63c0*/  ULDC.64 UR4, c[0x0][0x2b0] ;  /* 0x0000ac0000047ab9 */ /* 0x000fe20000000a00 */
[----:B------:R-:W-:Y:S01]  /*63d0*/  IMAD.MOV.U32 R96, RZ, RZ, R18 ;  /* 0x000000ffff607224 */ /* 0x000fe200078e0012 */
[----:B------:R-:W-:Y:S01]  /*63e0*/  MOV R103, UR5 ;  /* 0x0000000500677c02 */ /* 0x000fe20008000f00 */
[----:B------:R-:W-:Y:S01]  /*63f0*/  IMAD.U32 R104, RZ, RZ, UR4 ;  /* 0x00000004ff687e24 */ /* 0x000fe2000f8e00ff */
[----:B------:R-:W-:Y:S02]  /*6400*/  MOV R99, R19 ;  /* 0x0000001300637202 */ /* 0x000fe40000000f00 */
[----:B------:R-:W-:Y:S02]  /*6410*/  MOV R102, 0x6430 ;  /* 0x0000643000667802 */ /* 0x000fe40000000f00 */
[----:B-12--5:R-:W-:Y:S05]  /*6420*/  CALL.REL.NOINC `($__internal_0_$__cuda_sm20_div_u64) ;  /* 0x0000013800ac7944 */ /* 0x026fea0003c00000 */
[----:B------:R-:W-:Y:S01]  /*6430*/  IADD3 R16, P0, RZ, -R98, RZ ;  /* 0x80000062ff107210 */ /* 0x000fe20007f1e0ff */
[----:B------:R-:W-:Y:S02]  /*6440*/  ULDC.64 UR4, c[0x0][0x2b0] ;  /* 0x0000ac0000047ab9 */ /* 0x000fe40000000a00 */
[----:B------:R-:W-:Y:S02]  /*6450*/  MOV R99, UR5 ;  /* 0x0000000500637c02 */ /* 0x000fe40008000f00 */
[----:B------:R-:W-:Y:S02]  /*6460*/  IADD3.X R96, RZ, ~R97, RZ, P0, !PT ;  /* 0x80000061ff607210 */ /* 0x000fe400007fe4ff */
[----:B------:R-:W-:-:S05]  /*6470*/  MOV R97, UR4 ;  /* 0x0000000400617c02 */ /* 0x000fca0008000f00 */
[-C--:B------:R-:W-:Y:S02]  /*6480*/  IMAD R17, R96, R97.reuse, RZ ;  /* 0x0000006160117224 */ /* 0x080fe400078e02ff */
[----:B------:R-:W-:-:S04]  /*6490*/  IMAD.WIDE.U32 R18, R16, R97, R18 ;  /* 0x0000006110127225 */ /* 0x000fc800078e0012 */
[----:B------:R-:W-:Y:S01]  /*64a0*/  IMAD R16, R16, R99, R17 ;  /* 0x0000006310107224 */ /* 0x000fe200078e0211 */
[----:B------:R-:W-:-:S04]  /*64b0*/  MOV R17, R98 ;  /* 0x0000006200117202 */ /* 0x000fc80000000f00 */
[----:B------:R-:W-:Y:S01]  /*64c0*/  IADD3 R19, R16, R19, RZ ;  /* 0x0000001310137210 */ /* 0x000fe20007ffe0ff */
[----:B------:R-:W-:Y:S05]  /*64d0*/  BRA `(.L_x_56) ;  /* 0x00000000005c7947 */ /* 0x000fea0003800000 */
.L_x_55:
[----:B------:R-:W-:Y:S01]  /*64e0*/  ULDC UR4, c[0x0][0x2b0] ;  /* 0x0000ac0000047ab9 */ /* 0x000fe20000000800 */
[----:B--2---:R-:W-:Y:S01]  /*64f0*/  IMAD.MOV.U32 R100, RZ, RZ, RZ ;  /* 0x000000ffff647224 */ /* 0x004fe200078e00ff */
[----:B------:R-:W-:-:S04]  /*6500*/  MOV R97, UR4 ;  /* 0x0000000400617c02 */ /* 0x000fc80008000f00 */
[----:B------:R-:W2:Y:S01]  /*6510*/  I2F.U32.RP R96, R97 ;  /* 0x0000006100607306 */ /* 0x000ea20000209000 */
[----:B------:R-:W-:-:S07]  /*6520*/  ISETP.NE.U32.AND P0, PT, R97, RZ, PT ;  /* 0x000000ff6100720c */ /* 0x000fce0003f05070 */
[----:B--2---:R-:W2:Y:S02]  /*6530*/  MUFU.RCP R19, R96 ;  /* 0x0000006000137308 */ /* 0x004ea40000001000 */
[----:B--2---:R-:W-:-:S06]  /*6540*/  VIADD R19, R19, 0xffffffe ;  /* 0x0ffffffe13137836 */ /* 0x004fcc0000000000 */
[----:B------:R-:W2:Y:S02]  /*6550*/  F2I.FTZ.U32.TRUNC.NTZ R101, R19 ;  /* 0x0000001300657305 */ /* 0x000ea4000021f000 */
[----:B--2---:R-:W-:Y:S01]  /*6560*/  IMAD R17, R101, R97, RZ ;  /* 0x0000006165117224 */ /* 0x004fe200078e02ff */
[----:B------:R-:W-:-:S04]  /*6570*/  MOV R19, RZ ;  /* 0x000000ff00137202 */ /* 0x000fc80000000f00 */
[----:B------:R-:W-:-:S05]  /*6580*/  IADD3 R17, -R17, RZ, RZ ;  /* 0x000000ff11117210 */ /* 0x000fca0007ffe1ff */
[----:B------:R-:W-:-:S06]  /*6590*/  IMAD.HI.U32 R17, R101, R17, R100 ;  /* 0x0000001165117227 */ /* 0x000fcc00078e0064 */
        /* <DEDUP_REMOVED lines=11> */
.L_x_56:
[----:B------:R-:W-:Y:S05]  /*6650*/  BSYNC B0 ;  /* 0x0000000000007941 */ /* 0x000fea0003800000 */
.L_x_54:
[----:B------:R-:W-:Y:S01]  /*6660*/  ULDC.64 UR4, c[0x0][0x210] ;  /* 0x0000840000047ab9 */ /* 0x000fe20000000a00 */
[----:B------:R-:W-:Y:S01]  /*6670*/  VIADD R16, R94, 0x1 ;  /* 0x000000015e107836 */ /* 0x000fe20000000000 */
[----:B------:R-:W-:Y:S01]  /*6680*/  ISETP.GE.AND P3, PT, R113, UR5, PT ;  /* 0x0000000571007c0c */ /* 0x000fe2000bf66270 */
[----:B------:R-:W-:Y:S01]  /*6690*/  BSSY B0, `(.L_x_57) ;  /* 0x0000029000007945 */ /* 0x000fe20003800000 */
[--C-:B------:R-:W-:Y:S02]  /*66a0*/  SHF.R.U64 R18, R18, 0x3, R19.reuse ;  /* 0x0000000312127819 */ /* 0x100fe40000001213 */
[----:B------:R-:W-:Y:S01]  /*66b0*/  ISETP.LT.AND P3, PT, R16, UR4, !P3 ;  /* 0x0000000410007c0c */ /* 0x000fe2000df61270 */
[----:B------:R-:W-:Y:S01]  /*66c0*/  ULDC.64 UR4, c[0x0][0x2b8] ;  /* 0x0000ae0000047ab9 */ /* 0x000fe20000000a00 */
[----:B------:R-:W-:Y:S02]  /*66d0*/  ISETP.GE.U32.AND P0, PT, R17, R18, PT ;  /* 0x000000121100720c */ /* 0x000fe40003f06070 */
[----:B------:R-:W-:-:S02]  /*66e0*/  SHF.R.U32.HI R19, RZ, 0x3, R19 ;  /* 0x00000003ff137819 */ /* 0x000fc40000011613 */
[----:B------:R-:W-:-:S04]  /*66f0*/  SHF.R.S32.HI R16, RZ, 0x1f, R17 ;  /* 0x0000001fff107819 */ /* 0x000fc80000011411 */
[----:B------:R-:W-:Y:S02]  /*6700*/  ISETP.GE.U32.AND.EX P3, PT, R16, R19, P3, P0 ;  /* 0x000000131000720c */ /* 0x000fe40001f66100 */
[----:B------:R-:W-:-:S04]  /*6710*/  IADD3 R18, P0, R118, UR4, RZ ;  /* 0x0000000476127c10 */ /* 0x000fc8000ff1e0ff */
[----:B------:R-:W-:Y:S02]  /*6720*/  IADD3.X R19, R119, UR5, RZ, P0, !PT ;  /* 0x0000000577137c10 */ /* 0x000fe400087fe4ff */
[----:B------:R-:W-:-:S04]  /*6730*/  IADD3 R102, P1, P0, R18, 0x100, -R68 ;  /* 0x0000010012667810 */ /* 0x000fc8000783e844 */
[----:B------:R-:W-:Y:S01]  /*6740*/  IADD3.X R101, R19, RZ, ~R69, P1, P0 ;  /* 0x000000ff13657210 */ /* 0x000fe20000fe0c45 */
[----:B------:R2:W-:Y:S03]  /*6750*/  @P3 STG.E.64 desc[UR14][R18.64], R14 ;  /* 0x0000000e12003986 */ /* 0x0005e6000c101b0e */
[----:B------:R-:W-:-:S04]  /*6760*/  LOP3.LUT R99, R101, R99, RZ, 0xfc, !PT ;  /* 0x0000006365637212 */ /* 0x000fc800078efcff */
[----:B------:R-:W-:-:S13]  /*6770*/  ISETP.NE.U32.AND P0, PT, R99, RZ, PT ;  /* 0x000000ff6300720c */ /* 0x000fda0003f05070 */
[----:B------:R-:W-:Y:S05]  /*6780*/  @!P0 BRA `(.L_x_58) ;  /* 0x0000000000188947 */ /* 0x000fea0003800000 */
[----:B------:R-:W-:Y:S01]  /*6790*/  ULDC.64 UR4, c[0x0][0x2b0] ;  /* 0x0000ac0000047ab9 */ /* 0x000fe20000000a00 */
[----:B------:R-:W-:Y:S01]  /*67a0*/  MOV R98, 0x67e0 ;  /* 0x000067e000627802 */ /* 0x000fe20000000f00 */
[----:B------:R-:W-:Y:S01]  /*67b0*/  IMAD.U32 R100, RZ, RZ, UR4 ;  /* 0x00000004ff647e24 */ /* 0x000fe2000f8e00ff */
[----:B------:R-:W-:Y:S02]  /*67c0*/  MOV R99, UR5 ;  /* 0x0000000500637c02 */ /* 0x000fe40008000f00 */
[----:B-12--5:R-:W-:Y:S05]  /*67d0*/  CALL.REL.NOINC `($__internal_1_$__cuda_sm20_rem_u64) ;  /* 0x0000013800d07944 */ /* 0x026fea0003c00000 */
[----:B------:R-:W-:Y:S05]  /*67e0*/  BRA `(.L_x_59) ;  /* 0x00000000004c7947 */ /* 0x000fea0003800000 */
.L_x_58:
[----:B------:R-:W3:Y:S01]  /*67f0*/  I2F.U32.RP R98, R97 ;  /* 0x0000006100627306 */ /* 0x000ee20000209000 */
[----:B------:R-:W-:Y:S02]  /*6800*/  MOV R100, RZ ;  /* 0x000000ff00647202 */ /* 0x000fe40000000f00 */
[----:B------:R-:W-:-:S05]  /*6810*/  MOV R103, RZ ;  /* 0x000000ff00677202 */ /* 0x000fca0000000f00 */
[----:B---3--:R-:W3:Y:S02]  /*6820*/  MUFU.RCP R96, R98 ;  /* 0x0000006200607308 */ /* 0x008ee40000001000 */
[----:B---3--:R-:W-:-:S06]  /*6830*/  VIADD R96, R96, 0xffffffe ;  /* 0x0ffffffe60607836 */ /* 0x008fcc0000000000 */
[----:B------:R-:W2:Y:S02]  /*6840*/  F2I.FTZ.U32.TRUNC.NTZ R101, R96 ;  /* 0x0000006000657305 */ /* 0x000ea4000021f000 */
[----:B--2---:R-:W-:-:S04]  /*6850*/  IMAD.MOV R14, RZ, RZ, -R101 ;  /* 0x000000ffff0e7224 */ /* 0x004fc800078e0a65 */
        /* <DEDUP_REMOVED lines=12> */
.L_x_59:
[----:B------:R-:W-:Y:S05]  /*6920*/  BSYNC B0 ;  /* 0x0000000000007941 */ /* 0x000fea0003800000 */
.L_x_57:
[----:B------:R-:W-:Y:S01]  /*6930*/  VIADD R15, R113, 0x20 ;  /* 0x00000020710f7836 */ /* 0x000fe20000000000 */
[----:B------:R-:W-:Y:S01]  /*6940*/  ULDC.64 UR4, c[0x0][0x210] ;  /* 0x0000840000047ab9 */ /* 0x000fe20000000a00 */
[----:B------:R-:W-:Y:S01]  /*6950*/  VIADD R14, R94, 0x1 ;  /* 0x000000015e0e7836 */ /* 0x000fe20000000000 */
[--C-:B------:R-:W-:Y:S01]  /*6960*/  SHF.R.U64 R96, R102, 0x3, R103.reuse ;  /* 0x0000000366607819 */ /* 0x100fe20000001267 */
[----:B------:R-:W-:Y:S01]  /*6970*/  ULDC.64 UR6, c[0x0][0x2b8] ;  /* 0x0000ae0000067ab9 */ /* 0x000fe20000000a00 */
[----:B------:R-:W-:Y:S01]  /*6980*/  ISETP.GE.AND P4, PT, R15, UR5, PT ;  /* 0x000000050f007c0c */ /* 0x000fe2000bf86270 */
[----:B------:R-:W-:Y:S01]  /*6990*/  BSSY B0, `(.L_x_60) ;  /* 0x000003d000007945 */ /* 0x000fe20003800000 */
[----:B------:R-:W-:Y:S02]  /*69a0*/  SHF.R.U32.HI R15, RZ, 0x3, R103 ;  /* 0x00000003ff0f7819 */ /* 0x000fe40000011667 */
[----:B------:R-:W-:Y:S02]  /*69b0*/  ISETP.GE.U32.AND P0, PT, R17, R96, PT ;  /* 0x000000601100720c */ /* 0x000fe40003f06070 */
[----:B------:R-:W-:Y:S01]  /*69c0*/  ISETP.LT.AND P4, PT, R14, UR4, !P4 ;  /* 0x000000040e007c0c */ /* 0x000fe2000e781270 */
[----:B------:R-:W-:-:S03]  /*69d0*/  ULDC UR4, c[0x0][0x2b4] ;  /* 0x0000ad0000047ab9 */ /* 0x000fc60000000800 */
[----:B------:R-:W-:Y:S02]  /*69e0*/  ISETP.GE.U32.AND.EX P4, PT, R16, R15, P4, P0 ;  /* 0x0000000f1000720c */ /* 0x000fe40002786100 */
[----:B------:R-:W-:-:S04]  /*69f0*/  IADD3 R15, P0, R118, UR6, RZ ;  /* 0x00000006760f7c10 */ /* 0x000fc8000ff1e0ff */
[----:B------:R-:W-:Y:S02]  /*6a00*/  IADD3 RZ, P3, P1, -R68, UR6, R15 ;  /* 0x0000000644ff7c10 */ /* 0x000fe4000f97e10f */
[----:B------:R-:W-:-:S04]  /*6a10*/  IADD3.X R14, R119, UR7, RZ, P0, !PT ;  /* 0x00000007770e7c10 */ /* 0x000fc800087fe4ff */
[----:B------:R-:W-:Y:S01]  /*6a20*/  IADD3.X R17, ~R69, UR7, R14, P3, P1 ;  /* 0x0000000745117c10 */ /* 0x000fe20009fe250e */
[----:B------:R-:W-:Y:S02]  /*6a30*/  @P4 IMAD.MOV.U32 R96, RZ, RZ, R18 ;  /* 0x000000ffff604224 */ /* 0x000fe400078e0012 */
[----:B------:R-:W-:Y:S02]  /*6a40*/  @P4 IMAD.MOV.U32 R97, RZ, RZ, R19 ;  /* 0x000000ffff614224 */ /* 0x000fe400078e0013 */
[----:B------:R-:W-:-:S03]  /*6a50*/  IMAD.U32 R18, RZ, RZ, UR4 ;  /* 0x00000004ff127e24 */ /* 0x000fc6000f8e00ff */
[----:B------:R2:W-:Y:S02]  /*6a60*/  @P4 STG.E.64 desc[UR14][R96.64+0x100], R4 ;  /* 0x0001000460004986 */ /* 0x0005e4000c101b0e */
[----:B------:R-:W-:-:S04]  /*6a70*/  LOP3.LUT R17, R17, R18, RZ, 0xfc, !PT ;  /* 0x0000001211117212 */ /* 0x000fc800078efcff */
[----:B------:R-:W-:-:S13]  /*6a80*/  ISETP.NE.U32.AND P0, PT, R17, RZ, PT ;  /* 0x000000ff1100720c */ /* 0x000fda0003f05070 */
[----:B------:R-:W-:Y:S05]  /*6a90*/  @!P0 BRA `(.L_x_61) ;  /* 0x0000000000508947 */ /* 0x000fea0003800000 */
[----:B--2---:R-:W-:Y:S01]  /*6aa0*/  IADD3 R4, P1, P0, -R68, UR6, R15 ;  /* 0x0000000644047c10 */ /* 0x004fe2000f83e10f */
[----:B------:R-:W-:Y:S01]  /*6ab0*/  ULDC.64 UR4, c[0x0][0x2b0] ;  /* 0x0000ac0000047ab9 */ /* 0x000fe20000000a00 */
[----:B------:R-:W-:Y:S01]  /*6ac0*/  MOV R102, 0x6b30 ;  /* 0x00006b3000667802 */ /* 0x000fe20000000f00 */
[----:B------:R-:W-:Y:S01]  /*6ad0*/  IMAD.U32 R104, RZ, RZ, UR4 ;  /* 0x00000004ff687e24 */ /* 0x000fe2000f8e00ff */
[----:B------:R-:W-:Y:S01]  /*6ae0*/  IADD3.X R5, ~R69, UR7, R14, P1, P0 ;  /* 0x0000000745057c10 */ /* 0x000fe20008fe050e */
[----:B------:R-:W-:Y:S01]  /*6af0*/  IMAD.U32 R103, RZ, RZ, UR5 ;  /* 0x00000005ff677e24 */ /* 0x000fe2000f8e00ff */
[----:B------:R-:W-:-:S03]  /*6b00*/  MOV R96, R4 ;  /* 0x0000000400607202 */ /* 0x000fc60000000f00 */
[----:B------:R-:W-:Y:S02]  /*6b10*/  IMAD.MOV.U32 R99, RZ, RZ, R5 ;  /* 0x000000ffff637224 */ /* 0x000fe400078e0005 */
[----:B-1---5:R-:W-:Y:S05]  /*6b20*/  CALL.REL.NOINC `($__internal_0_$__cuda_sm20_div_u64) ;  /* 0x0000013000ec7944 */ /* 0x022fea0003c00000 */
[----:B------:R-:W-:Y:S01]  /*6b30*/  IADD3 R15, P0, RZ, -R98, RZ ;  /* 0x80000062ff0f7210 */ /* 0x000fe20007f1e0ff */
[----:B------:R-:W-:Y:S02]  /*6b40*/  ULDC.64 UR4, c[0x0][0x2b0] ;  /* 0x0000ac0000047ab9 */ /* 0x000fe40000000a00 */
[----:B------:R-:W-:Y:S02]  /*6b50*/  MOV R19, UR4 ;  /* 0x0000000400137c02 */ /* 0x000fe40008000f00 */
[----:B------:R-:W-:Y:S02]  /*6b60*/  IADD3.X R14, RZ, ~R97, RZ, P0, !PT ;  /* 0x80000061ff0e7210 */ /* 0x000fe400007fe4ff */
[----:B------:R-:W-:Y:S01]  /*6b70*/  MOV R18, UR5 ;  /* 0x0000000500127c02 */ /* 0x000fe20008000f00 */
[----:B------:R-:W-:-:S04]  /*6b80*/  IMAD.WIDE.U32 R16, R15, R19, R4 ;  /* 0x000000130f107225 */ /* 0x000fc800078e0004 */
[----:B------:R-:W-:-:S04]  /*6b90*/  IMAD R14, R14, R19, RZ ;  /* 0x000000130e0e7224 */ /* 0x000fc800078e02ff */
[----:B------:R-:W-:Y:S01]  /*6ba0*/  IMAD R14, R15, R18, R14 ;  /* 0x000000120f0e7224 */ /* 0x000fe200078e020e */
[----:B------:R-:W-:-:S04]  /*6bb0*/  MOV R15, R98 ;  /* 0x00000062000f7202 */ /* 0x000fc80000000f00 */
[----:B------:R-:W-:Y:S01]  /*6bc0*/  IADD3 R97, R14, R17, RZ ;  /* 0x000000110e617210 */ /* 0x000fe20007ffe0ff */
[----:B------:R-:W-:Y:S05]  /*6bd0*/  BRA `(.L_x_62) ;  /* 0x0000000000607947 */ /* 0x000fea0003800000 */
.L_x_61:
[----:B------:R-:W-:Y:S01]  /*6be0*/  ULDC UR4, c[0x0][0x2b0] ;  /* 0x0000ac0000047ab9 */ /* 0x000fe20000000800 */
[----:B--2---:R-:W-:Y:S01]  /*6bf0*/  IMAD.MOV.U32 R96, RZ, RZ, RZ ;  /* 0x000000ffff607224 */ /* 0x004fe200078e00ff */
[----:B------:R-:W-:Y:S01]  /*6c00*/  IADD3 R16, -R68, UR6, R15 ;  /* 0x0000000644107c10 */ /* 0x000fe2000fffe10f */
[----:B------:R-:W-:-:S04]  /*6c10*/  IMAD.U32 R19, RZ, RZ, UR4 ;  /* 0x00000004ff137e24 */ /* 0x000fc8000f8e00ff */
[----:B------:R-:W2:Y:S01]  /*6c20*/  I2F.U32.RP R17, R19 ;  /* 0x0000001300117306 */ /* 0x000ea20000209000 */
[----:B------:R-:W-:-:S07]  /*6c30*/  ISETP.NE.U32.AND P0, PT, R19, RZ, PT ;  /* 0x000000ff1300720c */ /* 0x000fce0003f05070 */
[----:B--2---:R-:W2:Y:S02]  /*6c40*/  MUFU.RCP R14, R17 ;  /* 0x00000011000e7308 */ /* 0x004ea40000001000 */
[----:B--2---:R-:W-:-:S06]  /*6c50*/  VIADD R14, R14, 0xffffffe ;  /* 0x0ffffffe0e0e7836 */ /* 0x004fcc0000000000 */
[----:B------:R-:W2:Y:S02]  /*6c60*/  F2I.FTZ.U32.TRUNC.NTZ R97, R14 ;  /* 0x0000000e00617305 */ /* 0x000ea4000021f000 */
[----:B--2---:R-:W-:-:S05]  /*6c70*/  IMAD R5, R97, R19, RZ ;  /* 0x0000001361057224 */ /* 0x004fca00078e02ff */
        /* <DEDUP_REMOVED lines=14> */
.L_x_62:
[----:B------:R-:W-:Y:S05]  /*6d60*/  BSYNC B0 ;  /* 0x0000000000007941 */ /* 0x000fea0003800000 */
.L_x_60:
[----:B------:R-:W2:Y:S01]  /*6d70*/  LDC.64 R4, c[0x0][0x2b8] ;  /* 0x0000ae00ff047b82 */ /* 0x000ea20000000a00 */
[----:B------:R-:W-:Y:S01]  /*6d80*/  ULDC.64 UR4, c[0x0][0x210] ;  /* 0x0000840000047ab9 */ /* 0x000fe20000000a00 */
[----:B------:R-:W-:Y:S01]  /*6d90*/  VIADD R14, R94, 0x2 ;  /* 0x000000025e0e7836 */ /* 0x000fe20000000000 */
[----:B------:R-:W-:Y:S01]  /*6da0*/  ISETP.GE.AND P3, PT, R113, UR5, PT ;  /* 0x0000000571007c0c */ /* 0x000fe2000bf66270 */
[----:B------:R-:W-:Y:S01]  /*6db0*/  BSSY B0, `(.L_x_63) ;  /* 0x0000029000007945 */ /* 0x000fe20003800000 */
[--C-:B------:R-:W-:Y:S02]  /*6dc0*/  SHF.R.U64 R16, R16, 0x3, R97.reuse ;  /* 0x0000000310107819 */ /* 0x100fe40000001261 */
[----:B------:R-:W-:Y:S02]  /*6dd0*/  ISETP.LT.AND P3, PT, R14, UR4, !P3 ;  /* 0x000000040e007c0c */ /* 0x000fe4000df61270 */
[----:B------:R-:W-:Y:S02]  /*6de0*/  ISETP.GE.U32.AND P1, PT, R15, R16, PT ;  /* 0x000000100f00720c */ /* 0x000fe40003f26070 */
[----:B------:R-:W-:-:S02]  /*6df0*/  SHF.R.U32.HI R97, RZ, 0x3, R97 ;  /* 0x00000003ff617819 */ /* 0x000fc40000011661 */
[----:B------:R-:W-:-:S04]  /*6e00*/  SHF.R.S32.HI R14, RZ, 0x1f, R15 ;  /* 0x0000001fff0e7819 */ /* 0x000fc8000001140f */
[----:B------:R-:W-:Y:S02]  /*6e10*/  ISETP.GE.U32.AND.EX P3, PT, R14, R97, P3, P1 ;  /* 0x000000610e00720c */ /* 0x000fe40001f66110 */
[----:B--2---:R-:W-:-:S04]  /*6e20*/  IADD3 R17, P0, R118, R4, RZ ;  /* 0x0000000476117210 */ /* 0x004fc80007f1e0ff */
[----:B------:R-:W-:-:S04]  /*6e30*/  IADD3 R16, P1, R4, R17, RZ ;  /* 0x0000001104107210 */ /* 0x000fc80007f3e0ff */
[----:B------:R-:W-:Y:S02]  /*6e40*/  IADD3.X R17, R5, R119, R5, P1, P0 ;  /* 0x0000007705117210 */ /* 0x000fe40000fe0405 */
[----:B------:R-:W-:-:S03]  /*6e50*/  IADD3 R102, P1, P0, R16, 0x100, -R68 ;  /* 0x0000010010667810 */ /* 0x000fc6000783e844 */
[----:B------:R2:W-:Y:S01]  /*6e60*/  @P3 STG.E.64 desc[UR14][R16.64], R12 ;  /* 0x0000000c10003986 */ /* 0x0005e2000c101b0e */
[----:B------:R-:W-:-:S04]  /*6e70*/  IADD3.X R101, R17, RZ, ~R69, P1, P0 ;  /* 0x000000ff11657210 */ /* 0x000fc80000fe0c45 */
        /* <DEDUP_REMOVED lines=9> */
.L_x_64:
[----:B--2---:R-:W2:Y:S01]  /*6f10*/  I2F.U32.RP R13, R19 ;  /* 0x00000013000d7306 */ /* 0x004ea20000209000 */
[----:B------:R-:W-:Y:S02]  /*6f20*/  MOV R96, RZ ;  /* 0x000000ff00607202 */ /* 0x000fe40000000f00 */
[----:B------:R-:W-:-:S05]  /*6f30*/  MOV R103, RZ ;  /* 0x000000ff00677202 */ /* 0x000fca0000000f00 */
[----:B--2---:R-:W2:Y:S02]  /*6f40*/  MUFU.RCP R12, R13 ;  /* 0x0000000d000c7308 */ /* 0x004ea40000001000 */
[----:B--2---:R-:W-:-:S06]  /*6f50*/  VIADD R12, R12, 0xffffffe ;  /* 0x0ffffffe0c0c7836 */ /* 0x004fcc0000000000 */
        /* <DEDUP_REMOVED lines=14> */
.L_x_65:
[----:B------:R-:W-:Y:S05]  /*7040*/  BSYNC B0 ;  /* 0x0000000000007941 */ /* 0x000fea0003800000 */
.L_x_63:
[----:B------:R-:W2:Y:S01]  /*7050*/  LDC.64 R4, c[0x0][0x2b8] ;  /* 0x0000ae00ff047b82 */ /* 0x000ea20000000a00 */
[----:B------:R-:W-:Y:S01]  /*7060*/  VIADD R12, R113, 0x20 ;  /* 0x00000020710c7836 */ /* 0x000fe20000000000 */
[----:B------:R-:W-:Y:S01]  /*7070*/  ULDC.64 UR4, c[0x0][0x210] ;  /* 0x0000840000047ab9 */ /* 0x000fe20000000a00 */
[--C-:B------:R-:W-:Y:S01]  /*7080*/  SHF.R.U64 R18, R102, 0x3, R103.reuse ;  /* 0x0000000366127819 */ /* 0x100fe20000001267 */
[----:B------:R-:W-:Y:S01]  /*7090*/  BSSY B0, `(.L_x_66) ;  /* 0x000003c000007945 */ /* 0x000fe20003800000 */
[----:B------:R-:W-:Y:S02]  /*70a0*/  SHF.R.U32.HI R13, RZ, 0x3, R103 ;  /* 0x00000003ff0d7819 */ /* 0x000fe40000011667 */
[----:B------:R-:W-:Y:S01]  /*70b0*/  ISETP.GE.AND P5, PT, R12, UR5, PT ;  /* 0x000000050c007c0c */ /* 0x000fe2000bfa6270 */
[----:B------:R-:W-:Y:S01]  /*70c0*/  VIADD R12, R94, 0x2 ;  /* 0x000000025e0c7836 */ /* 0x000fe20000000000 */
[----:B------:R-:W-:-:S04]  /*70d0*/  ISETP.GE.U32.AND P0, PT, R15, R18, PT ;  /* 0x000000120f00720c */ /* 0x000fc80003f06070 */
[----:B------:R-:W-:Y:S01]  /*70e0*/  ISETP.LT.AND P5, PT, R12, UR4, !P5 ;  /* 0x000000040c007c0c */ /* 0x000fe2000efa1270 */
[----:B------:R-:W-:-:S03]  /*70f0*/  ULDC UR4, c[0x0][0x2b4] ;  /* 0x0000ad0000047ab9 */ /* 0x000fc60000000800 */
[----:B------:R-:W-:Y:S02]  /*7100*/  ISETP.GE.U32.AND.EX P5, PT, R14, R13, P5, P0 ;  /* 0x0000000d0e00720c */ /* 0x000fe40002fa6100 */
[----:B--2---:R-:W-:-:S04]  /*7110*/  IADD3 R13, P1, R118, R4, RZ ;  /* 0x00000004760d7210 */ /* 0x004fc80007f3e0ff */
[----:B------:R-:W-:-:S07]  /*7120*/  IADD3 R13, P0, R4, R13, RZ ;  /* 0x0000000d040d7210 */ /* 0x000fce0007f1e0ff */
[----:B------:R2:W-:Y:S01]  /*7130*/  @P5 STG.E.64 desc[UR14][R16.64+0x100], R10 ;  /* 0x0001000a10005986 */ /* 0x0005e2000c101b0e */
[----:B------:R-:W-:Y:S01]  /*7140*/  IADD3 R4, P4, P3, -R68, R4, R13 ;  /* 0x0000000444047210 */ /* 0x000fe20007b9e10d */
[----:B------:R-:W-:Y:S01]  /*7150*/  IMAD.U32 R13, RZ, RZ, UR4 ;  /* 0x00000004ff0d7e24 */ /* 0x000fe2000f8e00ff */
[----:B------:R-:W-:-:S04]  /*7160*/  IADD3.X R12, R5, R119, R5, P0, P1 ;  /* 0x00000077050c7210 */ /* 0x000fc800007e2405 */
[----:B------:R-:W-:-:S04]  /*7170*/  IADD3.X R5, ~R69, R5, R12, P4, P3 ;  /* 0x0000000545057210 */ /* 0x000fc800027e650c */
[----:B------:R-:W-:-:S04]  /*7180*/  LOP3.LUT R12, R5, R13, RZ, 0xfc, !PT ;  /* 0x0000000d050c7212 */ /* 0x000fc800078efcff */
[----:B------:R-:W-:-:S13]  /*7190*/  ISETP.NE.U32.AND P0, PT, R12, RZ, PT ;  /* 0x000000ff0c00720c */ /* 0x000fda0003f05070 */
[----:B--2---:R-:W-:Y:S05]  /*71a0*/  @!P0 BRA `(.L_x_67) ;  /* 0x00000000004c8947 */ /* 0x004fea0003800000 */
[----:B------:R-:W-:Y:S01]  /*71b0*/  ULDC.64 UR4, c[0x0][0x2b0] ;  /* 0x0000ac0000047ab9 */ /* 0x000fe20000000a00 */
[----:B------:R-:W-:Y:S01]  /*71c0*/  IMAD.MOV.U32 R96, RZ, RZ, R4 ;  /* 0x000000ffff607224 */ /* 0x000fe200078e0004 */
[----:B------:R-:W-:Y:S01]  /*71d0*/  MOV R103, UR5 ;  /* 0x0000000500677c02 */ /* 0x000fe20008000f00 */
[----:B------:R-:W-:Y:S01]  /*71e0*/  IMAD.U32 R104, RZ, RZ, UR4 ;  /* 0x00000004ff687e24 */ /* 0x000fe2000f8e00ff */
[----:B------:R-:W-:Y:S02]  /*71f0*/  MOV R99, R5 ;  /* 0x0000000500637202 */ /* 0x000fe40000000f00 */
[----:B------:R-:W-:Y:S02]  /*7200*/  MOV R102, 0x7220 ;  /* 0x0000722000667802 */ /* 0x000fe40000000f00 */
[----:B-1---5:R-:W-:Y:S05]  /*7210*/  CALL.REL.NOINC `($__internal_0_$__cuda_sm20_div_u64) ;  /* 0x0000012c00307944 */ /* 0x022fea0003c00000 */
[----:B------:R-:W-:Y:S01]  /*7220*/  IADD3 R10, P0, RZ, -R98, RZ ;  /* 0x80000062ff0a7210 */ /* 0x000fe20007f1e0ff */
[----:B------:R-:W-:Y:S02]  /*7230*/  ULDC.64 UR4, c[0x0][0x2b0] ;  /* 0x0000ac0000047ab9 */ /* 0x000fe40000000a00 */
[----:B------:R-:W-:Y:S02]  /*7240*/  MOV R15, UR4 ;  /* 0x00000004000f7c02 */ /* 0x000fe40008000f00 */
[----:B------:R-:W-:Y:S02]  /*7250*/  IADD3.X R12, RZ, ~R97, RZ, P0, !PT ;  /* 0x80000061ff0c7210 */ /* 0x000fe400007fe4ff */
[----:B------:R-:W-:Y:S01]  /*7260*/  MOV R13, UR5 ;  /* 0x00000005000d7c02 */ /* 0x000fe20008000f00 */
[----:B------:R-:W-:-:S04]  /*7270*/  IMAD.WIDE.U32 R4, R10, R15, R4 ;  /* 0x0000000f0a047225 */ /* 0x000fc800078e0004 */
[----:B------:R-:W-:Y:S01]  /*7280*/  IMAD R11, R12, R15, RZ ;  /* 0x0000000f0c0b7224 */ /* 0x000fe200078e02ff */
[----:B------:R-:W-:-:S03]  /*7290*/  MOV R12, R4 ;  /* 0x00000004000c7202 */ /* 0x000fc60000000f00 */
[----:B------:R-:W-:Y:S02]  /*72a0*/  IMAD R10, R10, R13, R11 ;  /* 0x0000000d0a0a7224 */ /* 0x000fe400078e020b */
[----:B------:R-:W-:Y:S02]  /*72b0*/  IMAD.MOV.U32 R11, RZ, RZ, R98 ;  /* 0x000000ffff0b7224 */ /* 0x000fe400078e0062 */
[----:B------:R-:W-:Y:S01]  /*72c0*/  IMAD.IADD R19, R10, 0x1, R5 ;  /* 0x000000010a137824 */ /* 0x000fe200078e0205 */
[----:B------:R-:W-:Y:S05]  /*72d0*/  BRA `(.L_x_68) ;  /* 0x00000000005c7947 */ /* 0x000fea0003800000 */
.L_x_67:
[----:B------:R-:W-:Y:S01]  /*72e0*/  ULDC UR4, c[0x0][0x2b0] ;  /* 0x0000ac0000047ab9 */ /* 0x000fe20000000800 */
[----:B------:R-:W-:Y:S01]  /*72f0*/  IMAD.MOV.U32 R16, RZ, RZ, RZ ;  /* 0x000000ffff107224 */ /* 0x000fe200078e00ff */
[----:B------:R-:W-:Y:S02]  /*7300*/  MOV R15, UR4 ;  /* 0x00000004000f7c02 */ /* 0x000fe40008000f00 */
[----:B------:R-:W-:Y:S02]  /*7310*/  MOV R19, RZ ;  /* 0x000000ff00137202 */ /* 0x000fe40000000f00 */
[----:B------:R-:W2:Y:S01]  /*7320*/  I2F.U32.RP R14, R15 ;  /* 0x0000000f000e7306 */ /* 0x000ea20000209000 */
[----:B------:R-:W-:-:S07]  /*7330*/  ISETP.NE.U32.AND P0, PT, R15, RZ, PT ;  /* 0x000000ff0f00720c */ /* 0x000fce0003f05070 */
[----:B--2---:R-:W2:Y:S02]  /*7340*/  MUFU.RCP R12, R14 ;  /* 0x0000000e000c7308 */ /* 0x004ea40000001000 */
[----:B--2---:R-:W-:-:S06]  /*7350*/  VIADD R12, R12, 0xffffffe ;  /* 0x0ffffffe0c0c7836 */ /* 0x004fcc0000000000 */
[----:B------:R-:W2:Y:S02]  /*7360*/  F2I.FTZ.U32.TRUNC.NTZ R17, R12 ;  /* 0x0000000c00117305 */ /* 0x000ea4000021f000 */
[----:B--2---:R-:W-:-:S05]  /*7370*/  IMAD R11, R17, R15, RZ ;  /* 0x0000000f110b7224 */ /* 0x004fca00078e02ff */
        /* <DEDUP_REMOVED lines=13> */
.L_x_68:
[----:B------:R-:W-:Y:S05]  /*7450*/  BSYNC B0 ;  /* 0x0000000000007941 */ /* 0x000fea0003800000 */
.L_x_66:
        /* <DEDUP_REMOVED lines=13> */
[----:B------:R-:W-:Y:S02]  /*7530*/  IADD3 R4, P0, R4, R17, RZ ;  /* 0x0000001104047210 */ /* 0x000fe40007f1e0ff */
[----:B------:R-:W-:-:S05]  /*7540*/  IADD3.X R12, R5, R119, R5, P1, P3 ;  /* 0x00000077050c7210 */ /* 0x000fca0000fe6405 */
[----:B------:R-:W-:Y:S01]  /*7550*/  IMAD.X R5, R5, 0x1, R12, P0 ;  /* 0x0000000105057824 */ /* 0x000fe200000e060c */
        /* <DEDUP_REMOVED lines=12> */
.L_x_70:
        /* <DEDUP_REMOVED lines=19> */
.L_x_71:
[----:B------:R-:W-:Y:S05]  /*7750*/  BSYNC B0 ;  /* 0x0000000000007941 */ /* 0x000fea0003800000 */
.L_x_69:
[----:B------:R-:W-:Y:S01]  /*7760*/  VIADD R8, R113, 0x20 ;  /* 0x0000002071087836 */ /* 0x000fe20000000000 */
[----:B------:R-:W-:Y:S01]  /*7770*/  ULDC.64 UR6, c[0x0][0x210] ;  /* 0x0000840000067ab9 */ /* 0x000fe20000000a00 */
[----:B------:R-:W-:Y:S01]  /*7780*/  VIADD R9, R94, 0x3 ;  /* 0x000000035e097836 */ /* 0x000fe20000000000 */
[--C-:B------:R-:W-:Y:S02]  /*7790*/  SHF.R.U64 R12, R102, 0x3, R103.reuse ;  /* 0x00000003660c7819 */ /* 0x100fe40000001267 */
[----:B------:R-:W-:Y:S02]  /*77a0*/  ISETP.GE.AND P1, PT, R8, UR7, PT ;  /* 0x0000000708007c0c */ /* 0x000fe4000bf26270 */
[----:B------:R-:W-:Y:S02]  /*77b0*/  SHF.R.U32.HI R13, RZ, 0x3, R103 ;  /* 0x00000003ff0d7819 */ /* 0x000fe40000011667 */
[----:B------:R-:W-:Y:S02]  /*77c0*/  ISETP.GE.U32.AND P3, PT, R11, R12, PT ;  /* 0x0000000c0b00720c */ /* 0x000fe40003f66070 */
[----:B------:R-:W-:-:S04]  /*77d0*/  ISETP.LT.AND P0, PT, R9, UR6, !P1 ;  /* 0x0000000609007c0c */ /* 0x000fc8000cf01270 */
[----:B------:R-:W-:-:S13]  /*77e0*/  ISETP.GE.U32.AND.EX P0, PT, R10, R13, P0, P3 ;  /* 0x0000000d0a00720c */ /* 0x000fda0000706130 */
[----:B------:R-:W-:Y:S05]  /*77f0*/  @!P0 BRA `(.L_x_72) ;  /* 0x00000000009c8947 */ /* 0x000fea0003800000 */
[----:B------:R2:W-:Y:S01]  /*7800*/  STG.E.64 desc[UR14][R4.64+0x100], R6 ;  /* 0x0001000604007986 */ /* 0x0005e2000c101b0e */
[----:B------:R-:W-:Y:S05]  /*7810*/  BRA `(.L_x_72) ;  /* 0x0000000000947947 */ /* 0x000fea0003800000 */
.L_x_47:
[----:B------:R-:W-:Y:S01]  /*7820*/  ISETP.GE.AND P0, PT, R113, UR7, PT ;  /* 0x0000000771007c0c */ /* 0x000fe2000bf06270 */
[C---:B------:R-:W-:Y:S01]  /*7830*/  VIADD R18, R94.reuse, 0x1 ;  /* 0x000000015e127836 */ /* 0x040fe20000000000 */
[C---:B------:R-:W-:Y:S01]  /*7840*/  ISETP.LT.AND P3, PT, R94.reuse, UR6, !P1 ;  /* 0x000000065e007c0c */ /* 0x040fe2000cf61270 */
[----:B------:R-:W-:Y:S01]  /*7850*/  ULDC.64 UR4, c[0x0][0x2b8] ;  /* 0x0000ae0000047ab9 */ /* 0x000fe20000000a00 */
[----:B------:R-:W-:Y:S01]  /*7860*/  ISETP.LT.AND P4, PT, R94, UR6, !P0 ;  /* 0x000000065e007c0c */ /* 0x000fe2000c781270 */
[----:B------:R-:W-:Y:S01]  /*7870*/  UIADD3 UR10, UP0, UR4, 0x100, URZ ;  /* 0x00000100040a7890 */ /* 0x000fe2000ff1e03f */
[----:B------:R-:W-:-:S03]  /*7880*/  ISETP.LT.AND P5, PT, R18, UR6, !P1 ;  /* 0x0000000612007c0c */ /* 0x000fc6000cfa1270 */
[----:B------:R-:W-:-:S06]  /*7890*/  UIADD3.X UR9, URZ, UR5, URZ, UP0, !UPT ;  /* 0x000000053f097290 */ /* 0x000fcc00087fe43f */
[--C-:B------:R-:W-:Y:S02]  /*78a0*/  @P3 IMAD.MOV.U32 R104, RZ, RZ, R118.reuse ;  /* 0x000000ffff683224 */ /* 0x100fe400078e0076 */
[----:B------:R-:W-:Y:S02]  /*78b0*/  @P4 IMAD.MOV.U32 R98, RZ, RZ, R118 ;  /* 0x000000ffff624224 */ /* 0x000fe400078e0076 */
[--C-:B------:R-:W-:Y:S02]  /*78c0*/  @P4 IMAD.MOV.U32 R99, RZ, RZ, R119.reuse ;  /* 0x000000ffff634224 */ /* 0x100fe400078e0077 */
[----:B------:R-:W-:-:S03]  /*78d0*/  @P3 IMAD.MOV.U32 R105, RZ, RZ, R119 ;  /* 0x000000ffff693224 */ /* 0x000fc600078e0077 */
[----:B------:R1:W-:Y:S01]  /*78e0*/  @P4 STG.E.64 desc[UR14][R98.64], R124 ;  /* 0x0000007c62004986 */ /* 0x0003e2000c101b0e */
[----:B------:R-:W-:Y:S01]  /*78f0*/  ISETP.LT.AND P4, PT, R18, UR6, !P0 ;  /* 0x0000000612007c0c */ /* 0x000fe2000c781270 */
[----:B------:R-:W-:Y:S02]  /*7900*/  VIADD R18, R94, 0x2 ;  /* 0x000000025e127836 */ /* 0x000fe40000000000 */
[----:B------:R2:W-:Y:S01]  /*7910*/  @P3 STG.E.64 desc[UR14][R104.64+0x100], R16 ;  /* 0x0001001068003986 */ /* 0x0005e2000c101b0e */
[----:B------:R-:W-:-:S04]  /*7920*/  IADD3 R100, P3, R118, UR4, RZ ;  /* 0x0000000476647c10 */ /* 0x000fc8000ff7e0ff */
[----:B------:R-:W-:Y:S02]  /*7930*/  IADD3.X R101, R119, UR5, RZ, P3, !PT ;  /* 0x0000000577657c10 */ /* 0x000fe40009ffe4ff */
[----:B------:R-:W-:-:S03]  /*7940*/  IADD3 R102, P3, R118, UR10, RZ ;  /* 0x0000000a76667c10 */ /* 0x000fc6000ff7e0ff */
[----:B------:R3:W-:Y:S01]  /*7950*/  @P4 STG.E.64 desc[UR14][R100.64], R14 ;  /* 0x0000000e64004986 */ /* 0x0007e2000c101b0e */
[----:B------:R-:W-:Y:S02]  /*7960*/  IADD3.X R103, R119, UR9, RZ, P3, !PT ;  /* 0x0000000977677c10 */ /* 0x000fe40009ffe4ff */
[----:B------:R-:W-:Y:S02]  /*7970*/  ISETP.LT.AND P4, PT, R18, UR6, !P0 ;  /* 0x0000000612007c0c */ /* 0x000fe4000c781270 */
[----:B------:R-:W-:Y:S01]  /*7980*/  ISETP.LT.AND P0, PT, R96, UR6, !P0 ;  /* 0x0000000660007c0c */ /* 0x000fe2000c701270 */
[----:B------:R3:W-:Y:S01]  /*7990*/  @P5 STG.E.64 desc[UR14][R102.64], R4 ;  /* 0x0000000466005986 */ /* 0x0007e2000c101b0e */
[C---:B-1----:R-:W-:Y:S02]  /*79a0*/  IADD3 R98, P3, R100.reuse, UR4, RZ ;  /* 0x0000000464627c10 */ /* 0x042fe4000ff7e0ff */
[----:B--2---:R-:W-:Y:S02]  /*79b0*/  IADD3 R16, P5, R100, UR10, RZ ;  /* 0x0000000a64107c10 */ /* 0x004fe4000ffbe0ff */
[----:B------:R-:W-:-:S02]  /*79c0*/  IADD3.X R99, R101, UR5, RZ, P3, !PT ;  /* 0x0000000565637c10 */ /* 0x000fc40009ffe4ff */
[----:B------:R-:W-:Y:S02]  /*79d0*/  ISETP.LT.AND P3, PT, R18, UR6, !P1 ;  /* 0x0000000612007c0c */ /* 0x000fe4000cf61270 */
[----:B------:R-:W-:Y:S01]  /*79e0*/  IADD3.X R17, R101, UR9, RZ, P5, !PT ;  /* 0x0000000965117c10 */ /* 0x000fe2000affe4ff */
[----:B------:R1:W-:Y:S01]  /*79f0*/  @P4 STG.E.64 desc[UR14][R98.64], R12 ;  /* 0x0000000c62004986 */ /* 0x0003e2000c101b0e */
[----:B------:R-:W-:-:S04]  /*7a00*/  IADD3 R18, P5, R98, UR4, RZ ;  /* 0x0000000462127c10 */ /* 0x000fc8000ffbe0ff */
[----:B------:R-:W-:Y:S02]  /*7a10*/  IADD3.X R19, R99, UR5, RZ, P5, !PT ;  /* 0x0000000563137c10 */ /* 0x000fe4000affe4ff */
[----:B---3--:R-:W-:-:S03]  /*7a20*/  IADD3 R14, P5, R98, UR10, RZ ;  /* 0x0000000a620e7c10 */ /* 0x008fc6000ffbe0ff */
[----:B------:R1:W-:Y:S01]  /*7a30*/  @P3 STG.E.64 desc[UR14][R16.64], R10 ;  /* 0x0000000a10003986 */ /* 0x0003e2000c101b0e */
[----:B------:R-:W-:-:S03]  /*7a40*/  IADD3.X R15, R99, UR9, RZ, P5, !PT ;  /* 0x00000009630f7c10 */ /* 0x000fc6000affe4ff */
[----:B------:R1:W-:Y:S04]  /*7a50*/  @P0 STG.E.64 desc[UR14][R18.64], R8 ;  /* 0x0000000812000986 */ /* 0x0003e8000c101b0e */
[----:B------:R1:W-:Y:S02]  /*7a60*/  @P6 STG.E.64 desc[UR14][R14.64], R6 ;  /* 0x000000060e006986 */ /* 0x0003e4000c101b0e */
.L_x_72:
[----:B------:R-:W-:Y:S05]  /*7a70*/  BSYNC B1 ;  /* 0x0000000000017941 */ /* 0x000fea0003800000 */
.L_x_46:
[----:B------:R-:W-:Y:S01]  /*7a80*/  ULDC.64 UR4, c[0x0][0x2d0] ;  /* 0x0000b40000047ab9 */ /* 0x000fe20000000a00 */
[----:B--2---:R-:W-:Y:S01]  /*7a90*/  IADD3 R4, P3, R72, R91, RZ ;  /* 0x0000005b48047210 */ /* 0x004fe20007f7e0ff */
[----:B------:R-:W-:Y:S01]  /*7aa0*/  BSSY B1, `(.L_x_73) ;  /* 0x00001b4000017945 */ /* 0x000fe20003800000 */
[----:B-1----:R-:W-:-:S03]  /*7ab0*/  IADD3 R6, P0, R118, UR4, RZ ;  /* 0x0000000476067c10 */ /* 0x002fc6000ff1e0ff */
[----:B------:R-:W-:Y:S01]  /*7ac0*/  IMAD.X R5, R73, 0x1, R92, P3 ;  /* 0x0000000149057824 */ /* 0x000fe200018e065c */
[----:B------:R-:W-:Y:S01]  /*7ad0*/  IADD3.X R7, R119, UR5, RZ, P0, !PT ;  /* 0x0000000577077c10 */ /* 0x000fe200087fe4ff */
[----:B------:R-:W-:Y:S08]  /*7ae0*/  @P2 BRA `(.L_x_74) ;  /* 0x0000001800282947 */ /* 0x000ff00003800000 */
        /* <DEDUP_REMOVED lines=11> */
[----:B-----5:R-:W-:Y:S05]  /*7ba0*/  CALL.REL.NOINC `($__internal_0_$__cuda_sm20_div_u64) ;  /* 0x0000012000cc7944 */ /* 0x020fea0003c00000 */
        /* <DEDUP_REMOVED lines=8> */
.L_x_76:
        /* <DEDUP_REMOVED lines=8> */
[----:B------:R-:W-:-:S04]  /*7cb0*/  IMAD.HI.U32 R9, R13, R8, R12 ;  /* 0x000000080d097227 */ /* 0x000fc800078e000c */
[----:B------:R-:W-:Y:S02]  /*7cc0*/  IMAD.MOV.U32 R8, RZ, RZ, RZ ;  /* 0x000000ffff087224 */ /* 0x000fe400078e00ff */
        /* <DEDUP_REMOVED lines=11> */
.L_x_77:
[----:B------:R-:W-:Y:S05]  /*7d80*/  BSYNC B0 ;  /* 0x0000000000007941 */ /* 0x000fea0003800000 */
.L_x_75:
[--C-:B------:R-:W-:Y:S01]  /*7d90*/  SHF.R.U64 R14, R12, 0x3, R8.reuse ;  /* 0x000000030c0e7819 */ /* 0x100fe20000001208 */
[----:B------:R-:W-:Y:S01]  /*7da0*/  ULDC.64 UR4, c[0x0][0x210] ;  /* 0x0000840000047ab9 */ /* 0x000fe20000000a00 */
[----:B------:R-:W-:Y:S01]  /*7db0*/  VIADD R12, R94, 0x8 ;  /* 0x000000085e0c7836 */ /* 0x000fe20000000000 */
[----:B------:R-:W-:Y:S02]  /*7dc0*/  ISETP.GE.AND P0, PT, R113, UR5, PT ;  /* 0x0000000571007c0c */ /* 0x000fe4000bf06270 */
[----:B------:R-:W-:Y:S02]  /*7dd0*/  SHF.R.U32.HI R13, RZ, 0x3, R8 ;  /* 0x00000003ff0d7819 */ /* 0x000fe40000011608 */
[----:B------:R-:W-:Y:S02]  /*7de0*/  ISETP.GE.U32.AND P1, PT, R9, R14, PT ;  /* 0x0000000e0900720c */ /* 0x000fe40003f26070 */
[----:B------:R-:W-:Y:S02]  /*7df0*/  SHF.R.S32.HI R8, RZ, 0x1f, R9 ;  /* 0x0000001fff087819 */ /* 0x000fe40000011409 */
[----:B------:R-:W-:-:S04]  /*7e00*/  ISETP.LT.AND P3, PT, R12, UR4, !P0 ;  /* 0x000000040c007c0c */ /* 0x000fc8000c761270 */
[----:B------:R-:W-:-:S13]  /*7e10*/  ISETP.GE.U32.AND.EX P1, PT, R8, R13, P3, P1 ;  /* 0x0000000d0800720c */ /* 0x000fda0001f26110 */
[----:B------:R1:W4:Y:S01]  /*7e20*/  @P1 LDG.E.LTC128B.64 R88, desc[UR14][R4.64] ;  /* 0x0000000e04581981 */ /* 0x000322000c1e1b20 */
[----:B------:R-:W-:Y:S01]  /*7e30*/  IADD3 R102, P1, R10, 0x100, RZ ;  /* 0x000001000a667810 */ /* 0x000fe20007f3e0ff */
[----:B------:R-:W-:Y:S04]  /*7e40*/  BSSY B0, `(.L_x_78) ;  /* 0x000001e000007945 */ /* 0x000fe80003800000 */
[----:B------:R-:W-:Y:S01]  /*7e50*/  IMAD.X R101, RZ, RZ, R11, P1 ;  /* 0x000000ffff657224 */ /* 0x000fe200008e060b */
[----:B------:R-:W-:-:S04]  /*7e60*/  ISETP.GE.AND P1, PT, R12, UR4, PT ;  /* 0x000000040c007c0c */ /* 0x000fc8000bf26270 */
        /* <DEDUP_REMOVED lines=8> */
.L_x_79:
        /* <DEDUP_REMOVED lines=19> */
.L_x_80:
[----:B------:R-:W-:Y:S05]  /*8020*/  BSYNC B0 ;  /* 0x0000000000007941 */ /* 0x000fea0003800000 */
.L_x_78:
[----:B------:R-:W-:Y:S01]  /*8030*/  VIADD R10, R113, 0x20 ;  /* 0x00000020710a7836 */ /* 0x000fe20000000000 */
[--C-:B------:R-:W-:Y:S01]  /*8040*/  SHF.R.U64 R12, R102, 0x3, R103.reuse ;  /* 0x00000003660c7819 */ /* 0x100fe20000001267 */
[----:B------:R-:W-:Y:S01]  /*8050*/  ULDC UR4, c[0x0][0x214] ;  /* 0x0000850000047ab9 */ /* 0x000fe20000000800 */
[----:B------:R-:W-:Y:S02]  /*8060*/  SHF.R.U32.HI R11, RZ, 0x3, R103 ;  /* 0x00000003ff0b7819 */ /* 0x000fe40000011667 */
[----:B------:R-:W-:Y:S02]  /*8070*/  ISETP.GE.U32.AND P3, PT, R9, R12, PT ;  /* 0x0000000c0900720c */ /* 0x000fe40003f66070 */
[----:B------:R-:W-:-:S04]  /*8080*/  ISETP.LT.AND P1, PT, R10, UR4, !P1 ;  /* 0x000000040a007c0c */ /* 0x000fc8000cf21270 */
[----:B------:R-:W-:-:S13]  /*8090*/  ISETP.GE.U32.AND.EX P1, PT, R8, R11, P1, P3 ;  /* 0x0000000b0800720c */ /* 0x000fda0000f26130 */
[----:B------:R-:W-:Y:S02]  /*80a0*/  @P1 IMAD.MOV.U32 R10, RZ, RZ, R4 ;  /* 0x000000ffff0a1224 */ /* 0x000fe400078e0004 */
[----:B------:R-:W-:-:S05]  /*80b0*/  @P1 IMAD.MOV.U32 R11, RZ, RZ, R5 ;  /* 0x000000ffff0b1224 */ /* 0x000fca00078e0005 */
[----:B------:R1:W4:Y:S01]  /*80c0*/  @P1 LDG.E.LTC128B.64 R86, desc[UR14][R10.64+0x100] ;  /* 0x0001000e0a561981 */ /* 0x000322000c1e1b20 */
[----:B------:R-:W-:Y:S01]  /*80d0*/  IADD3 R4, P3, P1, -R2, R4, R70 ;  /* 0x0000000402047210 */ /* 0x000fe2000797e146 */
        /* <DEDUP_REMOVED lines=20> */
.L_x_82:
        /* <DEDUP_REMOVED lines=20> */
.L_x_83:
[----:B------:R-:W-:Y:S05]  /*8360*/  BSYNC B0 ;  /* 0x0000000000007941 */ /* 0x000fea0003800000 */
.L_x_81:
[--C-:B------:R-:W-:Y:S01]  /*8370*/  SHF.R.U64 R10, R4, 0x3, R8.reuse ;  /* 0x00000003040a7819 */ /* 0x100fe20000001208 */
[----:B------:R-:W-:Y:S01]  /*8380*/  VIADD R4, R94, 0x9 ;  /* 0x000000095e047836 */ /* 0x000fe20000000000 */
[----:B------:R-:W-:Y:S01]  /*8390*/  ULDC UR4, c[0x0][0x210] ;  /* 0x0000840000047ab9 */ /* 0x000fe20000000800 */
[----:B------:R-:W-:Y:S02]  /*83a0*/  SHF.R.U32.HI R9, RZ, 0x3, R8 ;  /* 0x00000003ff097819 */ /* 0x000fe40000011608 */
[----:B------:R-:W-:Y:S02]  /*83b0*/  ISETP.GE.U32.AND P3, PT, R5, R10, PT ;  /* 0x0000000a0500720c */ /* 0x000fe40003f66070 */
[----:B------:R-:W-:Y:S02]  /*83c0*/  ISETP.LT.AND P0, PT, R4, UR4, !P0 ;  /* 0x0000000404007c0c */ /* 0x000fe4000c701270 */
[----:B------:R-:W-:-:S04]  /*83d0*/  SHF.R.S32.HI R4, RZ, 0x1f, R5 ;  /* 0x0000001fff047819 */ /* 0x000fc80000011405 */
[----:B------:R-:W-:Y:S02]  /*83e0*/  ISETP.GE.U32.AND.EX P3, PT, R4, R9, P0, P3 ;  /* 0x000000090400720c */ /* 0x000fe40000766130 */
[----:B------:R-:W-:-:S04]  /*83f0*/  IADD3 R8, P1, P0, R70, R91, R72 ;  /* 0x0000005b46087210 */ /* 0x000fc8000783e048 */
[----:B------:R-:W-:-:S07]  /*8400*/  IADD3.X R9, R71, R92, R73, P1, P0 ;  /* 0x0000005c47097210 */ /* 0x000fce0000fe0449 */
        /* <DEDUP_REMOVED lines=12> */
.L_x_85:
        /* <DEDUP_REMOVED lines=19> */
.L_x_86:
[----:B------:R-:W-:Y:S05]  /*8600*/  BSYNC B0 ;  /* 0x0000000000007941 */ /* 0x000fea0003800000 */
.L_x_84:
        /* <DEDUP_REMOVED lines=9> */
[----:B------:R-:W-:Y:S02]  /*86a0*/  @P0 IMAD.MOV.U32 R10, RZ, RZ, R8 ;  /* 0x000000ffff0a0224 */ /* 0x000fe400078e0008 */
[----:B------:R-:W-:-:S05]  /*86b0*/  @P0 IMAD.MOV.U32 R11, RZ, RZ, R9 ;  /* 0x000000ffff0b0224 */ /* 0x000fca00078e0009 */
[----:B------:R1:W4:Y:S01]  /*86c0*/  @P0 LDG.E.LTC128B.64 R82, desc[UR14][R10.64+0x100] ;  /* 0x0001000e0a520981 */ /* 0x000322000c1e1b20 */
[----:B------:R-:W-:Y:S01]  /*86d0*/  IADD3 R5, P1, P0, R70, R91, R72 ;  /* 0x0000005b46057210 */ /* 0x000fe2000783e048 */
[----:B------:R-:W-:Y:S03]  /*86e0*/  BSSY B0, `(.L_x_87) ;  /* 0x000002a000007945 */ /* 0x000fe60003800000 */
[----:B------:R-:W-:Y:S02]  /*86f0*/  IADD3 R4, P4, P3, -R2, R5, R70 ;  /* 0x0000000502047210 */ /* 0x000fe40007b9e146 */
[----:B------:R-:W-:-:S04]  /*8700*/  IADD3.X R8, R71, R92, R73, P1, P0 ;  /* 0x0000005c47087210 */ /* 0x000fc80000fe0449 */
        /* <DEDUP_REMOVED lines=19> */
.L_x_88:
        /* <DEDUP_REMOVED lines=20> */
.L_x_89:
[----:B------:R-:W-:Y:S05]  /*8980*/  BSYNC B0 ;  /* 0x0000000000007941 */ /* 0x000fea0003800000 */
.L_x_87:
[--C-:B------:R-:W-:Y:S01]  /*8990*/  SHF.R.U64 R10, R4, 0x3, R8.reuse ;  /* 0x00000003040a7819 */ /* 0x100fe20000001208 */
[----:B------:R-:W-:Y:S01]  /*89a0*/  ULDC.64 UR4, c[0x0][0x210] ;  /* 0x0000840000047ab9 */ /* 0x000fe20000000a00 */
[----:B------:R-:W-:Y:S01]  /*89b0*/  VIADD R4, R94, 0xa ;  /* 0x0000000a5e047836 */ /* 0x000fe20000000000 */
[----:B------:R-:W-:Y:S02]  /*89c0*/  ISETP.GE.AND P3, PT, R113, UR5, PT ;  /* 0x0000000571007c0c */ /* 0x000fe4000bf66270 */
[----:B------:R-:W-:Y:S02]  /*89d0*/  ISETP.GE.U32.AND P4, PT, R5, R10, PT ;  /* 0x0000000a0500720c */ /* 0x000fe40003f86070 */
[----:B------:R-:W-:Y:S02]  /*89e0*/  ISETP.LT.AND P3, PT, R4, UR4, !P3 ;  /* 0x0000000404007c0c */ /* 0x000fe4000df61270 */
[----:B------:R-:W-:Y:S02]  /*89f0*/  SHF.R.U32.HI R11, RZ, 0x3, R8 ;  /* 0x00000003ff0b7819 */ /* 0x000fe40000011608 */
[----:B------:R-:W-:-:S02]  /*8a00*/  SHF.R.S32.HI R4, RZ, 0x1f, R5 ;  /* 0x0000001fff047819 */ /* 0x000fc40000011405 */
[----:B------:R-:W-:Y:S02]  /*8a10*/  IADD3 R9, P1, P0, R70, R91, R72 ;  /* 0x0000005b46097210 */ /* 0x000fe4000783e048 */
[----:B------:R-:W-:Y:S02]  /*8a20*/  ISETP.GE.U32.AND.EX P4, PT, R4, R11, P3, P4 ;  /* 0x0000000b0400720c */ /* 0x000fe40001f86140 */
[----:B------:R-:W-:Y:S02]  /*8a30*/  IADD3 R8, P3, R70, R9, RZ ;  /* 0x0000000946087210 */ /* 0x000fe40007f7e0ff */
[----:B------:R-:W-:-:S05]  /*8a40*/  IADD3.X R10, R71, R92, R73, P1, P0 ;  /* 0x0000005c470a7210 */ /* 0x000fca0000fe0449 */
[----:B------:R-:W-:-:S05]  /*8a50*/  IMAD.X R9, R71, 0x1, R10, P3 ;  /* 0x0000000147097824 */ /* 0x000fca00018e060a */
        /* <DEDUP_REMOVED lines=12> */
.L_x_91:
        /* <DEDUP_REMOVED lines=19> */
.L_x_92:
[----:B------:R-:W-:Y:S05]  /*8c50*/  BSYNC B0 ;  /* 0x0000000000007941 */ /* 0x000fea0003800000 */
.L_x_90:
        /* <DEDUP_REMOVED lines=12> */
[C---:B------:R-:W-:Y:S01]  /*8d20*/  IADD3 R5, P1, P0, R70.reuse, R91, R72 ;  /* 0x0000005b46057210 */ /* 0x040fe2000783e048 */
[----:B------:R-:W-:Y:S03]  /*8d30*/  BSSY B0, `(.L_x_93) ;  /* 0x000002c000007945 */ /* 0x000fe60003800000 */
[----:B------:R-:W-:Y:S02]  /*8d40*/  IADD3 R5, P4, P3, R70, R5, R70 ;  /* 0x0000000546057210 */ /* 0x000fe40007b9e046 */
[C---:B------:R-:W-:Y:S02]  /*8d50*/  IADD3.X R8, R71.reuse, R92, R73, P1, P0 ;  /* 0x0000005c47087210 */ /* 0x040fe40000fe0449 */
[----:B------:R-:W-:Y:S02]  /*8d60*/  IADD3 R4, P0, -R2, R5, RZ ;  /* 0x0000000502047210 */ /* 0x000fe40007f1e1ff */
[----:B------:R-:W-:-:S05]  /*8d70*/  IADD3.X R8, R71, R8, R71, P4, P3 ;  /* 0x0000000847087210 */ /* 0x000fca00027e6447 */
        /* <DEDUP_REMOVED lines=19> */
.L_x_94:
        /* <DEDUP_REMOVED lines=20> */
.L_x_95:
[----:B------:R-:W-:Y:S05]  /*8ff0*/  BSYNC B0 ;  /* 0x0000000000007941 */ /* 0x000fea0003800000 */
.L_x_93:
        /* <DEDUP_REMOVED lines=10> */
[----:B------:R-:W-:Y:S02]  /*90a0*/  IADD3 R8, P4, P3, R70, R9, R70 ;  /* 0x0000000946087210 */ /* 0x000fe40007b9e046 */
[----:B------:R-:W-:-:S04]  /*90b0*/  IADD3.X R10, R71, R92, R73, P1, P0 ;  /* 0x0000005c470a7210 */ /* 0x000fc80000fe0449 */
[----:B------:R-:W-:-:S05]  /*90c0*/  IADD3.X R9, R71, R10, R71, P4, P3 ;  /* 0x0000000a47097210 */ /* 0x000fca00027e6447 */
        /* <DEDUP_REMOVED lines=12> */
.L_x_97:
        /* <DEDUP_REMOVED lines=19> */
.L_x_98:
[----:B------:R-:W-:Y:S05]  /*92c0*/  BSYNC B0 ;  /* 0x0000000000007941 */ /* 0x000fea0003800000 */
.L_x_96:
        /* <DEDUP_REMOVED lines=10> */
[----:B------:R1:W4:Y:S01]  /*9370*/  LDG.E.LTC128B.64 R74, desc[UR14][R8.64+0x100] ;  /* 0x0001000e084a7981 */ /* 0x000322000c1e1b20 */
[----:B------:R-:W-:Y:S05]  /*9380*/  BRA `(.L_x_99) ;  /* 0x0000000000947947 */ /* 0x000fea0003800000 */
.L_x_74:
[C---:B------:R-:W-:Y:S01]  /*9390*/  VIADD R8, R94.reuse, 0x9 ;  /* 0x000000095e087836 */ /* 0x040fe20000000000 */
[----:B------:R-:W-:Y:S01]  /*93a0*/  ISETP.GE.AND P5, PT, R113, UR7, PT ;  /* 0x0000000771007c0c */ /* 0x000fe2000bfa6270 */
[----:B------:R-:W-:Y:S01]  /*93b0*/  VIADD R9, R94, 0x8 ;  /* 0x000000085e097836 */ /* 0x000fe20000000000 */
[----:B------:R-:W-:Y:S02]  /*93c0*/  IADD3 R16, P0, R70, R4, RZ ;  /* 0x0000000446107210 */ /* 0x000fe40007f1e0ff */
[----:B------:R-:W-:Y:S02]  /*93d0*/  ISETP.LT.AND P4, PT, R8, UR6, !P5 ;  /* 0x0000000608007c0c */ /* 0x000fe4000ef81270 */
[----:B------:R-:W-:Y:S01]  /*93e0*/  IADD3 R12, P3, R70, R16, RZ ;  /* 0x00000010460c7210 */ /* 0x000fe20007f7e0ff */
[----:B------:R-:W-:Y:S01]  /*93f0*/  IMAD.X R17, R71, 0x1, R5, P0 ;  /* 0x0000000147117824 */ /* 0x000fe200000e0605 */
[C---:B------:R-:W-:Y:S01]  /*9400*/  ISETP.LT.AND P0, PT, R9.reuse, UR6, !P5 ;  /* 0x0000000609007c0c */ /* 0x040fe2000ef01270 */
[----:B------:R-:W-:Y:S01]  /*9410*/  VIADD R10, R94, 0xa ;  /* 0x0000000a5e0a7836 */ /* 0x000fe20000000000 */
[----:B------:R-:W-:Y:S01]  /*9420*/  ISETP.LT.AND P6, PT, R9, UR6, !P1 ;  /* 0x0000000609007c0c */ /* 0x000fe2000cfc1270 */
[----:B------:R-:W-:-:S06]  /*9430*/  IMAD.X R13, R71, 0x1, R17, P3 ;  /* 0x00000001470d7824 */ /* 0x000fcc00018e0611 */
[----:B------:R1:W4:Y:S01]  /*9440*/  @P4 LDG.E.LTC128B.64 R84, desc[UR14][R16.64] ;  /* 0x0000000e10544981 */ /* 0x000322000c1e1b20 */
[----:B------:R-:W-:Y:S01]  /*9450*/  IADD3 R11, P4, R70, 0x100, RZ ;  /* 0x00000100460b7810 */ /* 0x000fe20007f9e0ff */
[----:B------:R-:W-:Y:S02]  /*9460*/  VIADD R96, R94, 0xb ;  /* 0x0000000b5e607836 */ /* 0x000fe40000000000 */
[----:B------:R2:W4:Y:S01]  /*9470*/  @P0 LDG.E.LTC128B.64 R88, desc[UR14][R4.64] ;  /* 0x0000000e04580981 */ /* 0x000522000c1e1b20 */
[----:B------:R-:W-:Y:S01]  /*9480*/  IADD3 R14, P3, R11, R16, RZ ;  /* 0x000000100b0e7210 */ /* 0x000fe20007f7e0ff */
[----:B------:R-:W-:Y:S01]  /*9490*/  IMAD.X R9, RZ, RZ, R71, P4 ;  /* 0x000000ffff097224 */ /* 0x000fe200020e0647 */
[----:B------:R-:W-:-:S03]  /*94a0*/  ISETP.LT.AND P4, PT, R10, UR6, !P5 ;  /* 0x000000060a007c0c */ /* 0x000fc6000ef81270 */
[----:B------:R-:W-:Y:S01]  /*94b0*/  IMAD.X R15, R9, 0x1, R17, P3 ;  /* 0x00000001090f7824 */ /* 0x000fe200018e0611 */
[----:B------:R-:W-:Y:S02]  /*94c0*/  ISETP.LT.AND P3, PT, R10, UR6, !P1 ;  /* 0x000000060a007c0c */ /* 0x000fe4000cf61270 */
[----:B------:R-:W-:Y:S02]  /*94d0*/  ISETP.LT.AND P0, PT, R8, UR6, !P1 ;  /* 0x0000000608007c0c */ /* 0x000fe4000cf01270 */
[----:B------:R-:W-:-:S05]  /*94e0*/  ISETP.LT.AND P5, PT, R96, UR6, !P5 ;  /* 0x0000000660007c0c */ /* 0x000fca000efa1270 */
[----:B------:R3:W4:Y:S04]  /*94f0*/  @P4 LDG.E.LTC128B.64 R80, desc[UR14][R12.64] ;  /* 0x0000000e0c504981 */ /* 0x000728000c1e1b20 */
[----:B------:R3:W4:Y:S01]  /*9500*/  @P3 LDG.E.LTC128B.64 R78, desc[UR14][R14.64] ;  /* 0x0000000e0e4e3981 */ /* 0x000722000c1e1b20 */
[----:B-1----:R-:W-:Y:S02]  /*9510*/  @P6 IMAD.MOV.U32 R16, RZ, RZ, R4 ;  /* 0x000000ffff106224 */ /* 0x002fe400078e0004 */
[----:B------:R-:W-:Y:S01]  /*9520*/  @P6 IMAD.MOV.U32 R17, RZ, RZ, R5 ;  /* 0x000000ffff116224 */ /* 0x000fe200078e0005 */
[----:B--2---:R-:W-:-:S04]  /*9530*/  IADD3 R4, P3, R11, R4, RZ ;  /* 0x000000040b047210 */ /* 0x004fc80007f7e0ff */
[----:B------:R3:W4:Y:S01]  /*9540*/  @P6 LDG.E.LTC128B.64 R86, desc[UR14][R16.64+0x100] ;  /* 0x0001000e10566981 */ /* 0x000722000c1e1b20 */
[----:B------:R-:W-:Y:S01]  /*9550*/  ISETP.LT.AND P6, PT, R96, UR6, !P1 ;  /* 0x0000000660007c0c */ /* 0x000fe2000cfc1270 */
[----:B------:R-:W-:Y:S01]  /*9560*/  IMAD.X R5, R9, 0x1, R5, P3 ;  /* 0x0000000109057824 */ /* 0x000fe200018e0605 */
[----:B------:R-:W-:Y:S02]  /*9570*/  IADD3 R8, P3, R12, R11, RZ ;  /* 0x0000000b0c087210 */ /* 0x000fe40007f7e0ff */
[----:B------:R-:W-:Y:S02]  /*9580*/  IADD3 R10, P4, R70, R12, RZ ;  /* 0x0000000c460a7210 */ /* 0x000fe40007f9e0ff */
[----:B------:R3:W4:Y:S01]  /*9590*/  @P0 LDG.E.LTC128B.64 R82, desc[UR14][R4.64] ;  /* 0x0000000e04520981 */ /* 0x000722000c1e1b20 */
[----:B------:R-:W-:Y:S02]  /*95a0*/  IMAD.X R9, R13, 0x1, R9, P3 ;  /* 0x000000010d097824 */ /* 0x000fe400018e0609 */
[----:B------:R-:W-:-:S04]  /*95b0*/  IMAD.X R11, R71, 0x1, R13, P4 ;  /* 0x00000001470b7824 */ /* 0x000fc800020e060d */
[----:B------:R3:W4:Y:S04]  /*95c0*/  @P6 LDG.E.LTC128B.64 R74, desc[UR14][R8.64] ;  /* 0x0000000e084a6981 */ /* 0x000728000c1e1b20 */
[----:B------:R3:W4:Y:S02]  /*95d0*/  @P5 LDG.E.LTC128B.64 R76, desc[UR14][R10.64] ;  /* 0x0000000e0a4c5981 */ /* 0x000724000c1e1b20 */
.L_x_99:
[----:B------:R-:W-:Y:S05]  /*95e0*/  BSYNC B1 ;  /* 0x0000000000017941 */ /* 0x000fea0003800000 */
.L_x_73:
[----:B------:R-:W-:Y:S06]  /*95f0*/  BAR.SYNC.DEFER_BLOCKING 0x0 ;  /* 0x0000000000007b1d */ /* 0x000fec0000010000 */
[----:B------:R-:W-:Y:S01]  /*9600*/  BSSY B1, `(.L_x_100) ;  /* 0x00001dd000017945 */ /* 0x000fe20003800000 */
[----:B------:R-:W-:-:S04]  /*9610*/  DEPBAR.LE SB5, 0x8 ;  /* 0x0000d2000000791a */ /* 0x000fc80000000000 */
[----:B------:R-:W-:Y:S04]  /*9620*/  STS.128 [R95], R32 ;  /* 0x000000205f007388 */ /* 0x000fe80000000c00 */
[----:B------:R-:W-:Y:S04]  /*9630*/  STS.128 [R95+0x40], R28 ;  /* 0x0000401c5f007388 */ /* 0x000fe80000000c00 */
[----:B------:R-:W-:Y:S04]  /*9640*/  STS.128 [R95+0x80], R24 ;  /* 0x000080185f007388 */ /* 0x000fe80000000c00 */
[----:B------:R-:W-:Y:S01]  /*9650*/  STS.128 [R95+0xc0], R20 ;  /* 0x0000c0145f007388 */ /* 0x000fe20000000c00 */
[----:B------:R-:W-:Y:S06]  /*9660*/  BAR.SYNC.DEFER_BLOCKING 0x0 ;  /* 0x0000000000007b1d */ /* 0x000fec0000010000 */
[----:B------:R-:W2:Y:S04]  /*9670*/  LDS.64 R98, [R93+UR8] ;  /* 0x000000085d627984 */ /* 0x000ea80008000a00 */
[----:B---3--:R-:W3:Y:S04]  /*9680*/  LDS.64 R4, [R93+UR8+0x100] ;  /* 0x000100085d047984 */ /* 0x008ee80008000a00 */
[----:B------:R-:W3:Y:S04]  /*9690*/  LDS.64 R18, [R93+UR8+0x220] ;  /* 0x000220085d127984 */ /* 0x000ee80008000a00 */
[----:B------:R-:W3:Y:S04]  /*96a0*/  LDS.64 R16, [R93+UR8+0x320] ;  /* 0x000320085d107984 */ /* 0x000ee80008000a00 */
[----:B------:R-:W3:Y:S04]  /*96b0*/  LDS.64 R14, [R93+UR8+0x440] ;  /* 0x000440085d0e7984 */ /* 0x000ee80008000a00 */
[----:B------:R-:W3:Y:S04]  /*96c0*/  LDS.64 R12, [R93+UR8+0x540] ;  /* 0x000540085d0c7984 */ /* 0x000ee80008000a00 */
[----:B------:R-:W3:Y:S04]  /*96d0*/  LDS.64 R10, [R93+UR8+0x660] ;  /* 0x000660085d0a7984 */ /* 0x000ee80008000a00 */
[----:B-1----:R-:W1:Y:S01]  /*96e0*/  LDS.64 R8, [R93+UR8+0x760] ;  /* 0x000760085d087984 */ /* 0x002e620008000a00 */
[----:B--2---:R-:W-:-:S02]  /*96f0*/  DMUL R24, R98, R116 ;  /* 0x0000007462187228 */ /* 0x004fc40000000000 */
[-C--:B---3--:R-:W-:Y:S01]  /*9700*/  DMUL R20, R4, R116.reuse ;  /* 0x0000007404147228 */ /* 0x088fe20000000000 */
[----:B------:R-:W-:Y:S01]  /*9710*/  IADD3 R4, R94, 0x10, RZ ;  /* 0x000000105e047810 */ /* 0x000fe20007ffe0ff */
[----:B------:R-:W-:-:S04]  /*9720*/  DMUL R18, R18, R116 ;  /* 0x0000007412127228 */ /* 0x000fc80000000000 */
[----:B----4-:R-:W-:Y:S02]  /*9730*/  DFMA R24, R88, R114, R24 ;  /* 0x000000725818722b */ /* 0x010fe40000000018 */
[----:B------:R-:W-:Y:S02]  /*9740*/  DMUL R16, R16, R116 ;  /* 0x0000007410107228 */ /* 0x000fe40000000000 */
[----:B------:R-:W-:Y:S02]  /*9750*/  DFMA R20, R86, R114, R20 ;  /* 0x000000725614722b */ /* 0x000fe40000000014 */
[----:B------:R-:W-:Y:S02]  /*9760*/  DMUL R14, R14, R116 ;  /* 0x000000740e0e7228 */ /* 0x000fe40000000000 */
[----:B------:R-:W-:Y:S02]  /*9770*/  DFMA R18, R84, R114, R18 ;  /* 0x000000725412722b */ /* 0x000fe40000000012 */
[----:B------:R-:W-:-:S02]  /*9780*/  DMUL R12, R12, R116 ;  /* 0x000000740c0c7228 */ /* 0x000fc40000000000 */
[----:B------:R-:W-:Y:S02]  /*9790*/  DFMA R16, R82, R114, R16 ;  /* 0x000000725210722b */ /* 0x000fe40000000010 */
[----:B------:R-:W-:Y:S02]  /*97a0*/  DMUL R10, R10, R116 ;  /* 0x000000740a0a7228 */ /* 0x000fe40000000000 */
[----:B------:R-:W-:Y:S02]  /*97b0*/  DFMA R14, R80, R114, R14 ;  /* 0x00000072500e722b */ /* 0x000fe4000000000e */
[----:B-1----:R-:W-:Y:S02]  /*97c0*/  DMUL R8, R8, R116 ;  /* 0x0000007408087228 */ /* 0x002fe40000000000 */
[-C--:B------:R-:W-:Y:S02]  /*97d0*/  DFMA R12, R78, R114.reuse, R12 ;  /* 0x000000724e0c722b */ /* 0x080fe4000000000c */
[----:B------:R-:W-:-:S04]  /*97e0*/  DFMA R10, R76, R114, R10 ;  /* 0x000000724c0a722b */ /* 0x000fc8000000000a */
[----:B------:R-:W-:Y:S01]  /*97f0*/  DFMA R8, R74, R114, R8 ;  /* 0x000000724a08722b */ /* 0x000fe20000000008 */
[----:B------:R-:W-:Y:S10]  /*9800*/  @P2 BRA `(.L_x_101) ;  /* 0x0000001800682947 */ /* 0x000ff40003800000 */
[----:B------:R-:W-:Y:S01]  /*9810*/  IADD3 R26, P0, -R68, R6, RZ ;  /* 0x00000006441a7210 */ /* 0x000fe20007f1e1ff */
[----:B------:R-:W-:Y:S01]  /*9820*/  ULDC UR4, c[0x0][0x2b4] ;  /* 0x0000ad0000047ab9 */ /* 0x000fe20000000800 */
[----:B------:R-:W-:Y:S01]  /*9830*/  BSSY B0, `(.L_x_102) ;  /* 0x0000030000007945 */ /* 0x000fe20003800000 */
[----:B------:R-:W-:Y:S02]  /*9840*/  IMAD.U32 R31, RZ, RZ, UR4 ;  /* 0x00000004ff1f7e24 */ /* 0x000fe4000f8e00ff */
[----:B------:R-:W-:-:S05]  /*9850*/  IMAD.X R27, R7, 0x1, ~R69, P0 ;  /* 0x00000001071b7824 */ /* 0x000fca00000e0e45 */
        /* <DEDUP_REMOVED lines=12> */
[----:B------:R-:W-:Y:S01]  /*9920*/  IMAD.MOV.U32 R23, RZ, RZ, R98 ;  /* 0x000000ffff177224 */ /* 0x000fe200078e0062 */
[----:B------:R-:W-:Y:S02]  /*9930*/  MOV R29, UR4 ;  /* 0x00000004001d7c02 */ /* 0x000fe40008000f00 */
[----:B------:R-:W-:Y:S02]  /*9940*/  IADD3.X R28, RZ, ~R97, RZ, P0, !PT ;  /* 0x80000061ff1c7210 */ /* 0x000fe400007fe4ff */
[----:B------:R-:W-:Y:S01]  /*9950*/  MOV R31, UR5 ;  /* 0x00000005001f7c02 */ /* 0x000fe20008000f00 */
[----:B------:R-:W-:-:S04]  /*9960*/  IMAD.WIDE.U32 R32, R22, R29, R26 ;  /* 0x0000001d16207225 */ /* 0x000fc800078e001a */
[----:B------:R-:W-:Y:S01]  /*9970*/  IMAD R5, R28, R29, RZ ;  /* 0x0000001d1c057224 */ /* 0x000fe200078e02ff */
[----:B------:R-:W-:-:S03]  /*9980*/  MOV R28, R32 ;  /* 0x00000020001c7202 */ /* 0x000fc60000000f00 */
[----:B------:R-:W-:-:S04]  /*9990*/  IMAD R5, R22, R31, R5 ;  /* 0x0000001f16057224 */ /* 0x000fc800078e0205 */
[----:B------:R-:W-:Y:S01]  /*99a0*/  IMAD.IADD R22, R5, 0x1, R33 ;  /* 0x0000000105167824 */ /* 0x000fe200078e0221 */
[----:B------:R-:W-:Y:S05]  /*99b0*/  BRA `(.L_x_104) ;  /* 0x00000000005c7947 */ /* 0x000fea0003800000 */
.L_x_103:
        /* <DEDUP_REMOVED lines=17> */
[----:B------:R-:W-:Y:S02]  /*9ad0*/  ISETP.GE.U32.AND P1, PT, R22, R29, PT ;  /* 0x0000001d1600720c */ /* 0x000fe40003f26070 */
[----:B------:R-:W-:-:S11]  /*9ae0*/  MOV R22, RZ ;  /* 0x000000ff00167202 */ /* 0x000fd60000000f00 */
[----:B------:R-:W-:Y:S01]  /*9af0*/  @P1 VIADD R23, R23, 0x1 ;  /* 0x0000000117171836 */ /* 0x000fe20000000000 */
[----:B------:R-:W-:-:S04]  /*9b00*/  @!P0 LOP3.LUT R23, RZ, R29, RZ, 0x33, !PT ;  /* 0x0000001dff178212 */ /* 0x000fc800078e33ff */
[----:B------:R-:W-:-:S05]  /*9b10*/  IADD3 R28, -R23, RZ, RZ ;  /* 0x000000ff171c7210 */ /* 0x000fca0007ffe1ff */
[----:B------:R-:W-:Y:S02]  /*9b20*/  IMAD R28, R29, R28, R26 ;  /* 0x0000001c1d1c7224 */ /* 0x000fe400078e021a */
.L_x_104:
[----:B------:R-:W-:Y:S05]  /*9b30*/  BSYNC B0 ;  /* 0x0000000000007941 */ /* 0x000fea0003800000 */
.L_x_102:
[----:B------:R-:W-:Y:S01]  /*9b40*/  ULDC.64 UR4, c[0x0][0x210] ;  /* 0x0000840000047ab9 */ /* 0x000fe20000000a00 */
[----:B------:R-:W-:Y:S01]  /*9b50*/  VIADD R5, R94, 0x8 ;  /* 0x000000085e057836 */ /* 0x000fe20000000000 */
[--C-:B------:R-:W-:Y:S01]  /*9b60*/  SHF.R.U64 R28, R28, 0x3, R22.reuse ;  /* 0x000000031c1c7819 */ /* 0x100fe20000001216 */
[----:B------:R-:W-:Y:S01]  /*9b70*/  BSSY B0, `(.L_x_105) ;  /* 0x0000026000007945 */ /* 0x000fe20003800000 */
[----:B------:R-:W-:Y:S02]  /*9b80*/  ISETP.GE.AND P1, PT, R113, UR5, PT ;  /* 0x0000000571007c0c */ /* 0x000fe4000bf26270 */
[----:B------:R-:W-:Y:S02]  /*9b90*/  SHF.R.U32.HI R33, RZ, 0x3, R22 ;  /* 0x00000003ff217819 */ /* 0x000fe40000011616 */
[----:B------:R-:W-:Y:S02]  /*9ba0*/  ISETP.GE.U32.AND P3, PT, R23, R28, PT ;  /* 0x0000001c1700720c */ /* 0x000fe40003f66070 */
[----:B------:R-:W-:-:S02]  /*9bb0*/  ISETP.LT.AND P0, PT, R5, UR4, !P1 ;  /* 0x0000000405007c0c */ /* 0x000fc4000cf01270 */
        /* <DEDUP_REMOVED lines=14> */
.L_x_106:
[----:B------:R-:W2:Y:S01]  /*9ca0*/  I2F.U32.RP R27, R29 ;  /* 0x0000001d001b7306 */ /* 0x000ea20000209000 */
[----:B------:R-:W-:Y:S02]  /*9cb0*/  MOV R30, RZ ;  /* 0x000000ff001e7202 */ /* 0x000fe40000000f00 */
[----:B------:R-:W-:-:S05]  /*9cc0*/  MOV R103, RZ ;  /* 0x000000ff00677202 */ /* 0x000fca0000000f00 */
[----:B--2---:R-:W2:Y:S02]  /*9cd0*/  MUFU.RCP R26, R27 ;  /* 0x0000001b001a7308 */ /* 0x004ea40000001000 */
[----:B--2---:R-:W-:-:S06]  /*9ce0*/  VIADD R26, R26, 0xffffffe ;  /* 0x0ffffffe1a1a7836 */ /* 0x004fcc0000000000 */
        /* <DEDUP_REMOVED lines=14> */
.L_x_107:
[----:B------:R-:W-:Y:S05]  /*9dd0*/  BSYNC B0 ;  /* 0x0000000000007941 */ /* 0x000fea0003800000 */
.L_x_105:
[----:B------:R-:W-:Y:S01]  /*9de0*/  VIADD R24, R113, 0x20 ;  /* 0x0000002071187836 */ /* 0x000fe20000000000 */
[----:B------:R-:W-:Y:S01]  /*9df0*/  ULDC.64 UR4, c[0x0][0x210] ;  /* 0x0000840000047ab9 */ /* 0x000fe20000000a00 */
[--C-:B------:R-:W-:Y:S01]  /*9e00*/  SHF.R.U64 R26, R102, 0x3, R103.reuse ;  /* 0x00000003661a7819 */ /* 0x100fe20000001267 */
[----:B------:R-:W-:Y:S01]  /*9e10*/  BSSY B0, `(.L_x_108) ;  /* 0x000003b000007945 */ /* 0x000fe20003800000 */
[----:B------:R-:W-:Y:S02]  /*9e20*/  SHF.R.U32.HI R25, RZ, 0x3, R103 ;  /* 0x00000003ff197819 */ /* 0x000fe40000011667 */
[----:B------:R-:W-:Y:S02]  /*9e30*/  ISETP.GE.AND P0, PT, R24, UR5, PT ;  /* 0x0000000518007c0c */ /* 0x000fe4000bf06270 */
[----:B------:R-:W-:Y:S02]  /*9e40*/  ISETP.GE.U32.AND P3, PT, R23, R26, PT ;  /* 0x0000001a1700720c */ /* 0x000fe40003f66070 */
[----:B------:R-:W-:Y:S01]  /*9e50*/  ISETP.LT.AND P4, PT, R5, UR4, !P0 ;  /* 0x0000000405007c0c */ /* 0x000fe2000c781270 */
[----:B------:R-:W-:-:S03]  /*9e60*/  ULDC.64 UR4, c[0x0][0x2b8] ;  /* 0x0000ae0000047ab9 */ /* 0x000fc60000000a00 */
[----:B------:R-:W-:Y:S02]  /*9e70*/  ISETP.GE.U32.AND.EX P4, PT, R22, R25, P4, P3 ;  /* 0x000000191600720c */ /* 0x000fe40002786130 */
[----:B------:R-:W-:Y:S01]  /*9e80*/  IADD3 R22, P3, R6, UR4, RZ ;  /* 0x0000000406167c10 */ /* 0x000fe2000ff7e0ff */
[----:B------:R-:W-:Y:S02]  /*9e90*/  ULDC UR4, c[0x0][0x2b4] ;  /* 0x0000ad0000047ab9 */ /* 0x000fe40000000800 */
[----:B------:R-:W-:Y:S01]  /*9ea0*/  IMAD.U32 R29, RZ, RZ, UR4 ;  /* 0x00000004ff1d7e24 */ /* 0x000fe2000f8e00ff */
[----:B------:R-:W-:Y:S02]  /*9eb0*/  IADD3.X R23, R7, UR5, RZ, P3, !PT ;  /* 0x0000000507177c10 */ /* 0x000fe40009ffe4ff */
[----:B------:R-:W-:-:S05]  /*9ec0*/  IADD3 R24, P3, -R68, R22, RZ ;  /* 0x0000001644187210 */ /* 0x000fca0007f7e1ff */
[----:B------:R-:W-:Y:S01]  /*9ed0*/  IMAD.X R25, R23, 0x1, ~R69, P3 ;  /* 0x0000000117197824 */ /* 0x000fe200018e0e45 */
[----:B------:R1:W-:Y:S04]  /*9ee0*/  @P4 STG.E.64 desc[UR14][R6.64+0x100], R20 ;  /* 0x0001001406004986 */ /* 0x0003e8000c101b0e */
        /* <DEDUP_REMOVED lines=22> */
.L_x_109:
[----:B------:R-:W-:Y:S01]  /*a050*/  ULDC UR4, c[0x0][0x2b0] ;  /* 0x0000ac0000047ab9 */ /* 0x000fe20000000800 */
[----:B------:R-:W-:Y:S01]  /*a060*/  IMAD.MOV.U32 R30, RZ, RZ, RZ ;  /* 0x000000ffff1e7224 */ /* 0x000fe200078e00ff */
[----:B------:R-:W-:-:S04]  /*a070*/  MOV R27, UR4 ;  /* 0x00000004001b7c02 */ /* 0x000fc80008000f00 */
[----:B------:R-:W2:Y:S01]  /*a080*/  I2F.U32.RP R28, R27 ;  /* 0x0000001b001c7306 */ /* 0x000ea20000209000 */
[----:B------:R-:W-:-:S07]  /*a090*/  ISETP.NE.U32.AND P3, PT, R27, RZ, PT ;  /* 0x000000ff1b00720c */ /* 0x000fce0003f65070 */
[----:B--2---:R-:W2:Y:S02]  /*a0a0*/  MUFU.RCP R26, R28 ;  /* 0x0000001c001a7308 */ /* 0x004ea40000001000 */
[----:B--2---:R-:W-:-:S06]  /*a0b0*/  VIADD R26, R26, 0xffffffe ;  /* 0x0ffffffe1a1a7836 */ /* 0x004fcc0000000000 */
        /* <DEDUP_REMOVED lines=16> */
.L_x_110:
[----:B------:R-:W-:Y:S05]  /*a1c0*/  BSYNC B0 ;  /* 0x0000000000007941 */ /* 0x000fea0003800000 */
.L_x_108:
[----:B------:R-:W-:Y:S01]  /*a1d0*/  VIADD R5, R94, 0x9 ;  /* 0x000000095e057836 */ /* 0x000fe20000000000 */
[--C-:B------:R-:W-:Y:S01]  /*a1e0*/  SHF.R.U64 R26, R26, 0x3, R20.reuse ;  /* 0x000000031a1a7819 */ /* 0x100fe20000001214 */
[----:B------:R-:W-:Y:S01]  /*a1f0*/  ULDC UR4, c[0x0][0x210] ;  /* 0x0000840000047ab9 */ /* 0x000fe20000000800 */
[----:B------:R-:W-:Y:S01]  /*a200*/  SHF.R.U32.HI R31, RZ, 0x3, R20 ;  /* 0x00000003ff1f7819 */ /* 0x000fe20000011614 */
[----:B------:R-:W-:Y:S01]  /*a210*/  BSSY B0, `(.L_x_111) ;  /* 0x0000024000007945 */ /* 0x000fe20003800000 */
[----:B------:R-:W-:Y:S02]  /*a220*/  ISETP.GE.U32.AND P4, PT, R21, R26, PT ;  /* 0x0000001a1500720c */ /* 0x000fe40003f86070 */
[----:B------:R-:W-:Y:S02]  /*a230*/  SHF.R.S32.HI R20, RZ, 0x1f, R21 ;  /* 0x0000001fff147819 */ /* 0x000fe40000011415 */
[----:B------:R-:W-:-:S04]  /*a240*/  ISETP.LT.AND P3, PT, R5, UR4, !P1 ;  /* 0x0000000405007c0c */ /* 0x000fc8000cf61270 */
        /* <DEDUP_REMOVED lines=13> */
.L_x_112:
        /* <DEDUP_REMOVED lines=19> */
.L_x_113:
[----:B------:R-:W-:Y:S05]  /*a450*/  BSYNC B0 ;  /* 0x0000000000007941 */ /* 0x000fea0003800000 */
.L_x_111:
[--C-:B------:R-:W-:Y:S01]  /*a460*/  SHF.R.U64 R18, R102, 0x3, R103.reuse ;  /* 0x0000000366127819 */ /* 0x100fe20000001267 */
[----:B------:R-:W-:Y:S01]  /*a470*/  ULDC UR4, c[0x0][0x210] ;  /* 0x0000840000047ab9 */ /* 0x000fe20000000800 */
[----:B------:R-:W-:Y:S01]  /*a480*/  SHF.R.U32.HI R19, RZ, 0x3, R103 ;  /* 0x00000003ff137819 */ /* 0x000fe20000011667 */
[----:B------:R-:W-:Y:S01]  /*a490*/  BSSY B0, `(.L_x_114) ;  /* 0x0000039000007945 */ /* 0x000fe20003800000 */
        /* <DEDUP_REMOVED lines=33> */
.L_x_115:
[----:B------:R-:W-:Y:S01]  /*a6b0*/  ULDC UR4, c[0x0][0x2b0] ;  /* 0x0000ac0000047ab9 */ /* 0x000fe20000000800 */
[----:B------:R-:W-:Y:S01]  /*a6c0*/  IMAD.MOV.U32 R26, RZ, RZ, RZ ;  /* 0x000000ffff1a7224 */ /* 0x000fe200078e00ff */
[----:B-1----:R-:W-:-:S04]  /*a6d0*/  MOV R23, UR4 ;  /* 0x0000000400177c02 */ /* 0x002fc80008000f00 */
        /* <DEDUP_REMOVED lines=20> */
.L_x_116:
[----:B------:R-:W-:Y:S05]  /*a820*/  BSYNC B0 ;  /* 0x0000000000007941 */ /* 0x000fea0003800000 */
.L_x_114:
        /* <DEDUP_REMOVED lines=21> */
.L_x_118:
        /* <DEDUP_REMOVED lines=19> */
.L_x_119:
[----:B------:R-:W-:Y:S05]  /*aab0*/  BSYNC B0 ;  /* 0x0000000000007941 */ /* 0x000fea0003800000 */
.L_x_117:
        /* <DEDUP_REMOVED lines=37> */
.L_x_121:
        /* <DEDUP_REMOVED lines=23> */
.L_x_122:
[----:B------:R-:W-:Y:S05]  /*ae80*/  BSYNC B0 ;  /* 0x0000000000007941 */ /* 0x000fea0003800000 */
.L_x_120:
        /* <DEDUP_REMOVED lines=21> */
.L_x_124:
        /* <DEDUP_REMOVED lines=19> */
.L_x_125:
[----:B------:R-:W-:Y:S05]  /*b110*/  BSYNC B0 ;  /* 0x0000000000007941 */ /* 0x000fea0003800000 */
.L_x_123:
[--C-:B------:R-:W-:Y:S01]  /*b120*/  SHF.R.U64 R10, R102, 0x3, R103.reuse ;  /* 0x00000003660a7819 */ /* 0x100fe20000001267 */
[----:B------:R-:W-:Y:S01]  /*b130*/  ULDC UR6, c[0x0][0x210] ;  /* 0x0000840000067ab9 */ /* 0x000fe20000000800 */
[----:B------:R-:W-:Y:S02]  /*b140*/  SHF.R.U32.HI R11, RZ, 0x3, R103 ;  /* 0x00000003ff0b7819 */ /* 0x000fe40000011667 */
[----:B------:R-:W-:Y:S02]  /*b150*/  ISETP.GE.U32.AND P1, PT, R13, R10, PT ;  /* 0x0000000a0d00720c */ /* 0x000fe40003f26070 */
[----:B------:R-:W-:-:S04]  /*b160*/  ISETP.LT.AND P0, PT, R5, UR6, !P0 ;  /* 0x0000000605007c0c */ /* 0x000fc8000c701270 */
[----:B------:R-:W-:-:S13]  /*b170*/  ISETP.GE.U32.AND.EX P0, PT, R12, R11, P0, P1 ;  /* 0x0000000b0c00720c */ /* 0x000fda0000706110 */
[----:B------:R-:W-:Y:S05]  /*b180*/  @!P0 BRA `(.L_x_126) ;  /* 0x0000000000908947 */ /* 0x000fea0003800000 */
[----:B------:R1:W-:Y:S01]  /*b190*/  STG.E.64 desc[UR14][R14.64+0x100], R8 ;  /* 0x000100080e007986 */ /* 0x0003e2000c101b0e */
[----:B------:R-:W-:Y:S05]  /*b1a0*/  BRA `(.L_x_126) ;  /* 0x0000000000887947 */ /* 0x000fea0003800000 */
.L_x_101:
[C---:B------:R-:W-:Y:S01]  /*b1b0*/  VIADD R5, R94.reuse, 0x8 ;  /* 0x000000085e057836 */ /* 0x040fe20000000000 */
[----:B------:R-:W-:Y:S01]  /*b1c0*/  ISETP.GE.AND P0, PT, R113, UR7, PT ;  /* 0x0000000771007c0c */ /* 0x000fe2000bf06270 */
[----:B------:R-:W-:Y:S02]  /*b1d0*/  ULDC.64 UR4, c[0x0][0x2b8] ;  /* 0x0000ae0000047ab9 */ /* 0x000fe40000000a00 */
[----:B------:R-:W-:Y:S01]  /*b1e0*/  UIADD3 UR9, UP0, UR4, 0x100, URZ ;  /* 0x0000010004097890 */ /* 0x000fe2000ff1e03f */
[C---:B------:R-:W-:Y:S02]  /*b1f0*/  ISETP.LT.AND P4, PT, R5.reuse, UR6, !P0 ;  /* 0x0000000605007c0c */ /* 0x040fe4000c781270 */
[----:B------:R-:W-:Y:S01]  /*b200*/  ISETP.LT.AND P3, PT, R5, UR6, !P1 ;  /* 0x0000000605007c0c */ /* 0x000fe2000cf61270 */
[----:B------:R-:W-:Y:S01]  /*b210*/  VIADD R5, R94, 0x9 ;  /* 0x000000095e057836 */ /* 0x000fe20000000000 */
[----:B------:R-:W-:-:S04]  /*b220*/  UIADD3.X UR7, URZ, UR5, URZ, UP0, !UPT ;  /* 0x000000053f077290 */ /* 0x000fc800087fe43f */
[----:B------:R-:W-:-:S05]  /*b230*/  ISETP.LT.AND P5, PT, R5, UR6, !P0 ;  /* 0x0000000605007c0c */ /* 0x000fca000c7a1270 */
[----:B------:R1:W-:Y:S01]  /*b240*/  @P4 STG.E.64 desc[UR14][R6.64], R24 ;  /* 0x0000001806004986 */ /* 0x0003e2000c101b0e */
[----:B------:R-:W-:Y:S01]  /*b250*/  ISETP.LT.AND P4, PT, R5, UR6, !P1 ;  /* 0x0000000605007c0c */ /* 0x000fe2000cf81270 */
[----:B------:R-:W-:Y:S02]  /*b260*/  VIADD R5, R94, 0xa ;  /* 0x0000000a5e057836 */ /* 0x000fe40000000000 */
[----:B------:R2:W-:Y:S01]  /*b270*/  @P3 STG.E.64 desc[UR14][R6.64+0x100], R20 ;  /* 0x0001001406003986 */ /* 0x0005e2000c101b0e */
[C---:B------:R-:W-:Y:S02]  /*b280*/  IADD3 R22, P3, R6.reuse, UR4, RZ ;  /* 0x0000000406167c10 */ /* 0x040fe4000ff7e0ff */
[----:B------:R-:W-:Y:S02]  /*b290*/  ISETP.LT.AND P1, PT, R5, UR6, !P1 ;  /* 0x0000000605007c0c */ /* 0x000fe4000cf21270 */
        /* <DEDUP_REMOVED lines=10> */
[----:B------:R-:W-:Y:S02]  /*b340*/  IADD3.X R21, R23, UR5, RZ, P5, !PT ;  /* 0x0000000517157c10 */ /* 0x000fe4000affe4ff */
[C---:B------:R-:W-:Y:S02]  /*b350*/  IADD3 R30, P5, R20.reuse, UR4, RZ ;  /* 0x00000004141e7c10 */ /* 0x040fe4000ffbe0ff */
[----:B------:R-:W-:Y:S01]  /*b360*/  IADD3 R28, P4, R20, UR9, RZ ;  /* 0x00000009141c7c10 */ /* 0x000fe2000ff9e0ff */
[----:B------:R3:W-:Y:S01]  /*b370*/  @P3 STG.E.64 desc[UR14][R20.64], R14 ;  /* 0x0000000e14003986 */ /* 0x0007e2000c101b0e */
[C---:B------:R-:W-:Y:S02]  /*b380*/  IADD3.X R31, R21.reuse, UR5, RZ, P5, !PT ;  /* 0x00000005151f7c10 */ /* 0x040fe4000affe4ff */
[----:B------:R-:W-:Y:S01]  /*b390*/  IADD3.X R29, R21, UR7, RZ, P4, !PT ;  /* 0x00000007151d7c10 */ /* 0x000fe2000a7fe4ff */
[----:B------:R3:W-:Y:S04]  /*b3a0*/  @P1 STG.E.64 desc[UR14][R24.64], R12 ;  /* 0x0000000c18001986 */ /* 0x0007e8000c101b0e */
[----:B------:R3:W-:Y:S04]  /*b3b0*/  @P0 STG.E.64 desc[UR14][R30.64], R10 ;  /* 0x0000000a1e000986 */ /* 0x0007e8000c101b0e */
[----:B------:R3:W-:Y:S02]  /*b3c0*/  @P6 STG.E.64 desc[UR14][R28.64], R8 ;  /* 0x000000081c006986 */ /* 0x0007e4000c101b0e */
.L_x_126:
[----:B------:R-:W-:Y:S05]  /*b3d0*/  BSYNC B1 ;  /* 0x0000000000017941 */ /* 0x000fea0003800000 */
.L_x_100:
[----:B------:R-:W-:Y:S01]  /*b3e0*/  ULDC.64 UR4, c[0x0][0x2d0] ;  /* 0x0000b40000047ab9 */ /* 0x000fe20000000a00 */
[----:B-1-3--:R-:W-:Y:S01]  /*b3f0*/  LEA R8, P1, R72, R91, 0x1 ;  /* 0x0000005b48087211 */ /* 0x00afe200078208ff */
[----:B------:R-:W-:Y:S01]  /*b400*/  BSSY B1, `(.L_x_127) ;  /* 0x00001a3000017945 */ /* 0x000fe20003800000 */
[----:B------:R-:W-:Y:S02]  /*b410*/  IADD3 R6, P0, R6, UR4, RZ ;  /* 0x0000000406067c10 */ /* 0x000fe4000ff1e0ff */
[----:B------:R-:W-:Y:S02]  /*b420*/  LEA.HI.X R9, R72, R92, R73, 0x1, P1 ;  /* 0x0000005c48097211 */ /* 0x000fe400008f0c49 */
        /* <DEDUP_REMOVED lines=22> */
.L_x_130:
[----:B------:R-:W1:Y:S01]  /*b590*/  I2F.U32.RP R14, R90 ;  /* 0x0000005a000e7306 */ /* 0x000e620000209000 */
[----:B------:R-:W-:Y:S01]  /*b5a0*/  IMAD.MOV.U32 R10, RZ, RZ, RZ ;  /* 0x000000ffff0a7224 */ /* 0x000fe200078e00ff */
[----:B------:R-:W-:-:S06]  /*b5b0*/  ISETP.NE.U32.AND P0, PT, R90, RZ, PT ;  /* 0x000000ff5a00720c */ /* 0x000fcc0003f05070 */
[----:B-1----:R-:W1:Y:S02]  /*b5c0*/  MUFU.RCP R11, R14 ;  /* 0x0000000e000b7308 */ /* 0x002e640000001000 */
[----:B-1----:R-:W-:-:S06]  /*b5d0*/  IADD3 R11, R11, 0xffffffe, RZ ;  /* 0x0ffffffe0b0b7810 */ /* 0x002fcc0007ffe0ff */
[----:B------:R-:W1:Y:S02]  /*b5e0*/  F2I.FTZ.U32.TRUNC.NTZ R11, R11 ;  /* 0x0000000b000b7305 */ /* 0x000e64000021f000 */
[----:B-1----:R-:W-:-:S05]  /*b5f0*/  IADD3 R5, RZ, -R11, RZ ;  /* 0x8000000bff057210 */ /* 0x002fca0007ffe0ff */
        /* <DEDUP_REMOVED lines=14> */
.L_x_131:
[----:B------:R-:W-:Y:S05]  /*b6e0*/  BSYNC B0 ;  /* 0x0000000000007941 */ /* 0x000fea0003800000 */
.L_x_129:
[----:B------:R-:W-:Y:S01]  /*b6f0*/  ULDC.64 UR4, c[0x0][0x210] ;  /* 0x0000840000047ab9 */ /* 0x000fe20000000a00 */
[--C-:B------:R-:W-:Y:S02]  /*b700*/  SHF.R.U64 R11, R14, 0x3, R5.reuse ;  /* 0x000000030e0b7819 */ /* 0x100fe40000001205 */
[----:B------:R-:W-:Y:S02]  /*b710*/  ISETP.GE.AND P1, PT, R113, UR5, PT ;  /* 0x0000000571007c0c */ /* 0x000fe4000bf26270 */
[----:B------:R-:W-:Y:S02]  /*b720*/  SHF.R.U32.HI R14, RZ, 0x3, R5 ;  /* 0x00000003ff0e7819 */ /* 0x000fe40000011605 */
[----:B------:R-:W-:Y:S02]  /*b730*/  ISETP.GE.U32.AND P0, PT, R10, R11, PT ;  /* 0x0000000b0a00720c */ /* 0x000fe40003f06070 */
[----:B------:R-:W-:Y:S02]  /*b740*/  ISETP.LT.AND P3, PT, R4, UR4, !P1 ;  /* 0x0000000404007c0c */ /* 0x000fe4000cf61270 */
[----:B------:R-:W-:-:S04]  /*b750*/  SHF.R.S32.HI R5, RZ, 0x1f, R10 ;  /* 0x0000001fff057819 */ /* 0x000fc8000001140a */
[----:B------:R-:W-:-:S13]  /*b760*/  ISETP.GE.U32.AND.EX P0, PT, R5, R14, P3, P0 ;  /* 0x0000000e0500720c */ /* 0x000fda0001f06100 */
        /* <DEDUP_REMOVED lines=12> */
.L_x_133:
        /* <DEDUP_REMOVED lines=19> */
.L_x_134:
[----:B------:R-:W-:Y:S05]  /*b960*/  BSYNC B0 ;  /* 0x0000000000007941 */ /* 0x000fea0003800000 */
.L_x_132:
[----:B------:R-:W-:Y:S01]  /*b970*/  VIADD R11, R113, 0x20 ;  /* 0x00000020710b7836 */ /* 0x000fe20000000000 */
[----:B------:R-:W-:Y:S01]  /*b980*/  ULDC.64 UR4, c[0x0][0x210] ;  /* 0x0000840000047ab9 */ /* 0x000fe20000000a00 */
[--C-:B------:R-:W-:Y:S02]  /*b990*/  SHF.R.U64 R13, R102, 0x3, R103.reuse ;  /* 0x00000003660d7819 */ /* 0x100fe40000001267 */
[----:B------:R-:W-:Y:S02]  /*b9a0*/  SHF.R.U32.HI R12, RZ, 0x3, R103 ;  /* 0x00000003ff0c7819 */ /* 0x000fe40000011667 */
[----:B------:R-:W-:Y:S02]  /*b9b0*/  ISETP.GE.AND P0, PT, R11, UR5, PT ;  /* 0x000000050b007c0c */ /* 0x000fe4000bf06270 */
[----:B------:R-:W-:Y:S02]  /*b9c0*/  ISETP.GE.U32.AND P3, PT, R10, R13, PT ;  /* 0x0000000d0a00720c */ /* 0x000fe40003f66070 */
[----:B------:R-:W-:-:S04]  /*b9d0*/  ISETP.LT.AND P4, PT, R4, UR4, !P0 ;  /* 0x0000000404007c0c */ /* 0x000fc8000c781270 */
[----:B------:R-:W-:-:S13]  /*b9e0*/  ISETP.GE.U32.AND.EX P3, PT, R5, R12, P4, P3 ;  /* 0x0000000c0500720c */ /* 0x000fda0002766130 */
[----:B------:R-:W-:Y:S02]  /*b9f0*/  @P3 IMAD.MOV.U32 R10, RZ, RZ, R8 ;  /* 0x000000ffff0a3224 */ /* 0x000fe400078e0008 */
[----:B------:R-:W-:-:S05]  /*ba00*/  @P3 IMAD.MOV.U32 R11, RZ, RZ, R9 ;  /* 0x000000ffff0b3224 */ /* 0x000fca00078e0009 */
[----:B------:R1:W4:Y:S01]  /*ba10*/  @P3 LDG.E.LTC128B.64 R86, desc[UR14][R10.64+0x100] ;  /* 0x0001000e0a563981 */ /* 0x000322000c1e1b20 */
[----:B------:R-:W-:Y:S01]  /*ba20*/  IADD3 R8, P3, R70, R8, RZ ;  /* 0x0000000846087210 */ /* 0x000fe20007f7e0ff */
[----:B------:R-:W-:Y:S04]  /*ba30*/  BSSY B0, `(.L_x_135) ;  /* 0x000002b000007945 */ /* 0x000fe80003800000 */
[----:B------:R-:W-:Y:S01]  /*ba40*/  IMAD.X R9, R71, 0x1, R9, P3 ;  /* 0x0000000147097824 */ /* 0x000fe200018e0609 */
[----:B------:R-:W-:-:S05]  /*ba50*/  IADD3 R12, P3, -R2, R8, RZ ;  /* 0x00000008020c7210 */ /* 0x000fca0007f7e1ff */
        /* <DEDUP_REMOVED lines=10> */
[-C--:B------:R-:W-:Y:S02]  /*bb00*/  IADD3 R5, P3, RZ, -R98.reuse, RZ ;  /* 0x80000062ff057210 */ /* 0x080fe40007f7e0ff */
[----:B------:R-:W-:Y:S02]  /*bb10*/  MOV R11, R98 ;  /* 0x00000062000b7202 */ /* 0x000fe40000000f00 */
[----:B------:R-:W-:Y:S01]  /*bb20*/  IADD3.X R97, RZ, ~R97, RZ, P3, !PT ;  /* 0x80000061ff617210 */ /* 0x000fe20001ffe4ff */
[----:B------:R-:W-:-:S04]  /*bb30*/  IMAD.WIDE.U32 R14, R90, R5, R12 ;  /* 0x000000055a0e7225 */ /* 0x000fc800078e000c */
[----:B------:R-:W-:-:S04]  /*bb40*/  IMAD R10, R97, R90, RZ ;  /* 0x0000005a610a7224 */ /* 0x000fc800078e02ff */
[----:B------:R-:W-:Y:S01]  /*bb50*/  IMAD R5, R0, R5, R10 ;  /* 0x0000000500057224 */ /* 0x000fe200078e020a */
[----:B------:R-:W-:-:S04]  /*bb60*/  MOV R10, R14 ;  /* 0x0000000e000a7202 */ /* 0x000fc80000000f00 */
[----:B------:R-:W-:Y:S01]  /*bb70*/  IADD3 R5, R5, R15, RZ ;  /* 0x0000000f05057210 */ /* 0x000fe20007ffe0ff */
[----:B------:R-:W-:Y:S05]  /*bb80*/  BRA `(.L_x_137) ;  /* 0x0000000000547947 */ /* 0x000fea0003800000 */
.L_x_136:
        /* <DEDUP_REMOVED lines=21> */
.L_x_137:
[----:B------:R-:W-:Y:S05]  /*bce0*/  BSYNC B0 ;  /* 0x0000000000007941 */ /* 0x000fea0003800000 */
.L_x_135:
[--C-:B------:R-:W-:Y:S01]  /*bcf0*/  SHF.R.U64 R14, R10, 0x3, R5.reuse ;  /* 0x000000030a0e7819 */ /* 0x100fe20000001205 */
[----:B------:R-:W-:Y:S01]  /*bd00*/  VIADD R10, R94, 0x11 ;  /* 0x000000115e0a7836 */ /* 0x000fe20000000000 */
[----:B------:R-:W-:Y:S02]  /*bd10*/  ULDC UR4, c[0x0][0x210] ;  /* 0x0000840000047ab9 */ /* 0x000fe40000000800 */
[----:B------:R-:W-:Y:S02]  /*bd20*/  ISETP.GE.U32.AND P3, PT, R11, R14, PT ;  /* 0x0000000e0b00720c */ /* 0x000fe40003f66070 */
[----:B------:R-:W-:Y:S02]  /*bd30*/  SHF.R.U32.HI R14, RZ, 0x3, R5 ;  /* 0x00000003ff0e7819 */ /* 0x000fe40000011605 */
[----:B------:R-:W-:Y:S02]  /*bd40*/  SHF.R.S32.HI R5, RZ, 0x1f, R11 ;  /* 0x0000001fff057819 */ /* 0x000fe4000001140b */
[----:B------:R-:W-:-:S04]  /*bd50*/  ISETP.LT.AND P4, PT, R10, UR4, !P1 ;  /* 0x000000040a007c0c */ /* 0x000fc8000cf81270 */
        /* <DEDUP_REMOVED lines=13> */
.L_x_139:
        /* <DEDUP_REMOVED lines=19> */
.L_x_140:
[----:B------:R-:W-:Y:S05]  /*bf60*/  BSYNC B0 ;  /* 0x0000000000007941 */ /* 0x000fea0003800000 */
.L_x_138:
        /* <DEDUP_REMOVED lines=32> */
.L_x_142:
        /* <DEDUP_REMOVED lines=21> */
.L_x_143:
[----:B------:R-:W-:Y:S05]  /*c2c0*/  BSYNC B0 ;  /* 0x0000000000007941 */ /* 0x000fea0003800000 */
.L_x_141:
        /* <DEDUP_REMOVED lines=20> */
.L_x_145:
        /* <DEDUP_REMOVED lines=19> */
.L_x_146:
[----:B------:R-:W-:Y:S05]  /*c540*/  BSYNC B0 ;  /* 0x0000000000007941 */ /* 0x000fea0003800000 */
.L_x_144:
        /* <DEDUP_REMOVED lines=32> */
.L_x_148:
        /* <DEDUP_REMOVED lines=21> */
.L_x_149:
[----:B------:R-:W-:Y:S05]  /*c8a0*/  BSYNC B0 ;  /* 0x0000000000007941 */ /* 0x000fea0003800000 */
.L_x_147:
        /* <DEDUP_REMOVED lines=20> */
.L_x_151:
        /* <DEDUP_REMOVED lines=19> */
.L_x_152:
[----:B------:R-:W-:Y:S05]  /*cb20*/  BSYNC B0 ;  /* 0x0000000000007941 */ /* 0x000fea0003800000 */
.L_x_150:
[--C-:B------:R-:W-:Y:S01]  /*cb30*/  SHF.R.U64 R14, R102, 0x3, R103.reuse ;  /* 0x00000003660e7819 */ /* 0x100fe20000001267 */
[----:B------:R-:W-:Y:S01]  /*cb40*/  ULDC UR6, c[0x0][0x210] ;  /* 0x0000840000067ab9 */ /* 0x000fe20000000800 */
[----:B------:R-:W-:Y:S02]  /*cb50*/  SHF.R.U32.HI R12, RZ, 0x3, R103 ;  /* 0x00000003ff0c7819 */ /* 0x000fe40000011667 */
[----:B------:R-:W-:Y:S02]  /*cb60*/  ISETP.GE.U32.AND P1, PT, R11, R14, PT ;  /* 0x0000000e0b00720c */ /* 0x000fe40003f26070 */
[----:B------:R-:W-:-:S04]  /*cb70*/  ISETP.LT.AND P6, PT, R10, UR6, !P0 ;  /* 0x000000060a007c0c */ /* 0x000fc8000c7c1270 */
[----:B------:R-:W-:-:S13]  /*cb80*/  ISETP.GE.U32.AND.EX P1, PT, R5, R12, P6, P1 ;  /* 0x0000000c0500720c */ /* 0x000fda0003726110 */
[----:B------:R-:W-:Y:S05]  /*cb90*/  @!P1 BRA `(.L_x_153) ;  /* 0x0000000000a49947 */ /* 0x000fea0003800000 */
[----:B------:R1:W4:Y:S01]  /*cba0*/  LDG.E.LTC128B.64 R74, desc[UR14][R8.64+0x100] ;  /* 0x0001000e084a7981 */ /* 0x000322000c1e1b20 */
[----:B------:R-:W-:Y:S05]  /*cbb0*/  BRA `(.L_x_153) ;  /* 0x00000000009c7947 */ /* 0x000fea0003800000 */
.L_x_128:
[C---:B------:R-:W-:Y:S01]  /*cbc0*/  VIADD R5, R113.reuse, 0x20 ;  /* 0x0000002071057836 */ /* 0x040fe20000000000 */
[----:B------:R-:W-:Y:S02]  /*cbd0*/  ULDC UR4, c[0x0][0x214] ;  /* 0x0000850000047ab9 */ /* 0x000fe40000000800 */
[----:B------:R-:W-:Y:S02]  /*cbe0*/  ISETP.GE.AND P5, PT, R113, UR4, PT ;  /* 0x0000000471007c0c */ /* 0x000fe4000bfa6270 */
[----:B------:R-:W-:Y:S01]  /*cbf0*/  ISETP.GE.AND P6, PT, R5, UR4, PT ;  /* 0x0000000405007c0c */ /* 0x000fe2000bfc6270 */
[----:B------:R-:W-:Y:S01]  /*cc00*/  VIADD R5, R94, 0x11 ;  /* 0x000000115e057836 */ /* 0x000fe20000000000 */
[C---:B------:R-:W-:Y:S02]  /*cc10*/  ISETP.LT.AND P0, PT, R4.reuse, UR6, !P5 ;  /* 0x0000000604007c0c */ /* 0x040fe4000ef01270 */
[----:B------:R-:W-:Y:S02]  /*cc20*/  ISETP.LT.AND P3, PT, R4, UR6, !P6 ;  /* 0x0000000604007c0c */ /* 0x000fe4000f761270 */
[----:B------:R-:W-:-:S02]  /*cc30*/  IADD3 R11, P1, R70, 0x100, RZ ;  /* 0x00000100460b7810 */ /* 0x000fc40007f3e0ff */
[----:B------:R-:W-:-:S07]  /*cc40*/  ISETP.LT.AND P4, PT, R5, UR6, !P5 ;  /* 0x0000000605007c0c */ /* 0x000fce000ef81270 */
[----:B------:R1:W4:Y:S01]  /*cc50*/  @P0 LDG.E.LTC128B.64 R88, desc[UR14][R8.64] ;  /* 0x0000000e08580981 */ /* 0x000322000c1e1b20 */
[----:B------:R-:W-:Y:S01]  /*cc60*/  ISETP.LT.AND P0, PT, R5, UR6, !P6 ;  /* 0x0000000605007c0c */ /* 0x000fe2000f701270 */
[----:B------:R-:W-:Y:S02]  /*cc70*/  @P3 IMAD.MOV.U32 R14, RZ, RZ, R8 ;  /* 0x000000ffff0e3224 */ /* 0x000fe400078e0008 */
[----:B------:R-:W-:Y:S02]  /*cc80*/  @P3 IMAD.MOV.U32 R15, RZ, RZ, R9 ;  /* 0x000000ffff0f3224 */ /* 0x000fe400078e0009 */
[----:B------:R-:W-:-:S03]  /*cc90*/  IMAD.X R5, RZ, RZ, R71, P1 ;  /* 0x000000ffff057224 */ /* 0x000fc600008e0647 */
[----:B------:R2:W4:Y:S01]  /*cca0*/  @P3 LDG.E.LTC128B.64 R86, desc[UR14][R14.64+0x100] ;  /* 0x0001000e0e563981 */ /* 0x000522000c1e1b20 */
[-C--:B------:R-:W-:Y:S02]  /*ccb0*/  IADD3 R16, P3, R11, R8.reuse, RZ ;  /* 0x000000080b107210 */ /* 0x080fe40007f7e0ff */
[----:B------:R-:W-:-:S03]  /*ccc0*/  IADD3 R12, P1, R70, R8, RZ ;  /* 0x00000008460c7210 */ /* 0x000fc60007f3e0ff */
[--C-:B------:R-:W-:Y:S02]  /*ccd0*/  IMAD.X R17, R5, 0x1, R9.reuse, P3 ;  /* 0x0000000105117824 */ /* 0x100fe400018e0609 */
[----:B------:R-:W-:-:S03]  /*cce0*/  IMAD.X R13, R71, 0x1, R9, P1 ;  /* 0x00000001470d7824 */ /* 0x000fc600008e0609 */
[----:B------:R3:W4:Y:S04]  /*ccf0*/  @P0 LDG.E.LTC128B.64 R82, desc[UR14][R16.64] ;  /* 0x0000000e10520981 */ /* 0x000728000c1e1b20 */
[----:B------:R3:W4:Y:S01]  /*cd00*/  @P4 LDG.E.LTC128B.64 R84, desc[UR14][R12.64] ;  /* 0x0000000e0c544981 */ /* 0x000722000c1e1b20 */
[----:B-1----:R-:W-:-:S05]  /*cd10*/  VIADD R8, R94, 0x12 ;  /* 0x000000125e087836 */ /* 0x002fca0000000000 */
[C---:B------:R-:W-:Y:S02]  /*cd20*/  ISETP.LT.AND P3, PT, R8.reuse, UR6, !P5 ;  /* 0x0000000608007c0c */ /* 0x040fe4000ef61270 */
[----:B------:R-:W-:Y:S02]  /*cd30*/  ISETP.LT.AND P1, PT, R8, UR6, !P6 ;  /* 0x0000000608007c0c */ /* 0x000fe4000f721270 */
[----:B--2---:R-:W-:Y:S01]  /*cd40*/  IADD3 R14, P0, R70, R12, RZ ;  /* 0x0000000c460e7210 */ /* 0x004fe20007f1e0ff */
[----:B------:R-:W-:-:S04]  /*cd50*/  VIADD R8, R94, 0x13 ;  /* 0x000000135e087836 */ /* 0x000fc80000000000 */
[--C-:B------:R-:W-:Y:S01]  /*cd60*/  IMAD.X R15, R71, 0x1, R13.reuse, P0 ;  /* 0x00000001470f7824 */ /* 0x100fe200000e060d */
[C---:B------:R-:W-:Y:S02]  /*cd70*/  ISETP.LT.AND P0, PT, R8.reuse, UR6, !P5 ;  /* 0x0000000608007c0c */ /* 0x040fe4000ef01270 */
[----:B------:R-:W-:Y:S02]  /*cd80*/  ISETP.LT.AND P6, PT, R8, UR6, !P6 ;  /* 0x0000000608007c0c */ /* 0x000fe4000f7c1270 */
[----:B------:R2:W4:Y:S01]  /*cd90*/  @P3 LDG.E.LTC128B.64 R80, desc[UR14][R14.64] ;  /* 0x0000000e0e503981 */ /* 0x000522000c1e1b20 */
[----:B------:R-:W-:Y:S02]  /*cda0*/  IADD3 R8, P5, R11, R12, RZ ;  /* 0x0000000c0b087210 */ /* 0x000fe40007fbe0ff */
[----:B------:R-:W-:Y:S02]  /*cdb0*/  IADD3 R10, P3, R14, R11, RZ ;  /* 0x0000000b0e0a7210 */ /* 0x000fe40007f7e0ff */
[----:B---3--:R-:W-:Y:S01]  /*cdc0*/  IADD3 R16, P4, R70, R14, RZ ;  /* 0x0000000e46107210 */ /* 0x008fe20007f9e0ff */
[----:B------:R-:W-:-:S02]  /*cdd0*/  IMAD.X R9, R5, 0x1, R13, P5 ;  /* 0x0000000105097824 */ /* 0x000fc400028e060d */
[----:B------:R-:W-:Y:S02]  /*cde0*/  IMAD.X R11, R15, 0x1, R5, P3 ;  /* 0x000000010f0b7824 */ /* 0x000fe400018e0605 */
[----:B------:R-:W-:Y:S01]  /*cdf0*/  IMAD.X R17, R71, 0x1, R15, P4 ;  /* 0x0000000147117824 */ /* 0x000fe200020e060f */
[----:B------:R2:W4:Y:S04]  /*ce00*/  @P1 LDG.E.LTC128B.64 R78, desc[UR14][R8.64] ;  /* 0x0000000e084e1981 */ /* 0x000528000c1e1b20 */
[----:B------:R2:W4:Y:S04]  /*ce10*/  @P0 LDG.E.LTC128B.64 R76, desc[UR14][R16.64] ;  /* 0x0000000e104c0981 */ /* 0x000528000c1e1b20 */
[----:B------:R2:W4:Y:S02]  /*ce20*/  @P6 LDG.E.LTC128B.64 R74, desc[UR14][R10.64] ;  /* 0x0000000e0a4a6981 */ /* 0x000524000c1e1b20 */
.L_x_153:
[----:B------:R-:W-:Y:S05]  /*ce30*/  BSYNC B1 ;  /* 0x0000000000017941 */ /* 0x000fea0003800000 */
.L_x_127:
[----:B------:R-:W-:Y:S01]  /*ce40*/  BAR.SYNC.DEFER_BLOCKING 0x0 ;  /* 0x0000000000007b1d */ /* 0x000fe20000010000 */
[----:B-12---:R-:W-:Y:S01]  /*ce50*/  MOV R8, R91 ;  /* 0x0000005b00087202 */ /* 0x006fe20000000f00 */
[----:B------:R-:W-:Y:S01]  /*ce60*/  IMAD R11, R73, 0x3, RZ ;  /* 0x00000003490b7824 */ /* 0x000fe200078e02ff */
[----:B------:R-:W-:Y:S02]  /*ce70*/  MOV R9, R92 ;  /* 0x0000005c00097202 */ /* 0x000fe40000000f00 */
[----:B------:R-:W-:Y:S01]  /*ce80*/  IADD3 R5, R94, 0x18, RZ ;  /* 0x000000185e057810 */ /* 0x000fe20007ffe0ff */
[----:B------:R-:W-:Y:S01]  /*ce90*/  BSSY B1, `(.L_x_154) ;  /* 0x00001e1000017945 */ /* 0x000fe20003800000 */
[----:B------:R-:W-:-:S05]  /*cea0*/  IMAD.WIDE.U32 R8, R72, 0x3, R8 ;  /* 0x0000000348087825 */ /* 0x000fca00078e0008 */
[----:B------:R-:W-:Y:S01]  /*ceb0*/  IADD3 R11, R9, R11, RZ ;  /* 0x0000000b090b7210 */ /* 0x000fe20007ffe0ff */
[----:B------:R-:W-:-:S04]  /*cec0*/  DEPBAR.LE SB5, 0x5 ;  /* 0x0000d1400000791a */ /* 0x000fc80000000000 */
[----:B------:R-:W-:Y:S04]  /*ced0*/  STS.128 [R95], R36 ;  /* 0x000000245f007388 */ /* 0x000fe80000000c00 */
[----:B------:R-:W-:Y:S04]  /*cee0*/  STS.128 [R95+0x40], R40 ;  /* 0x000040285f007388 */ /* 0x000fe80000000c00 */
[----:B------:R-:W-:Y:S01]  /*cef0*/  STS.128 [R95+0x80], R44 ;  /* 0x0000802c5f007388 */ /* 0x000fe20000000c00 */
[----:B------:R-:W-:-:S04]  /*cf00*/  DEPBAR.LE SB5, 0x4 ;  /* 0x0000d1000000791a */ /* 0x000fc80000000000 */
[----:B------:R-:W-:Y:S01]  /*cf10*/  STS.128 [R95+0xc0], R48 ;  /* 0x0000c0305f007388 */ /* 0x000fe20000000c00 */
[----:B------:R-:W-:Y:S06]  /*cf20*/  BAR.SYNC.DEFER_BLOCKING 0x0 ;  /* 0x0000000000007b1d */ /* 0x000fec0000010000 */
[----:B------:R-:W1:Y:S04]  /*cf30*/  LDS.64 R28, [R93+UR8] ;  /* 0x000000085d1c7984 */ /* 0x000e680008000a00 */
[----:B------:R-:W2:Y:S04]  /*cf40*/  LDS.64 R16, [R93+UR8+0x100] ;  /* 0x000100085d107984 */ /* 0x000ea80008000a00 */
[----:B------:R-:W3:Y:S04]  /*cf50*/  LDS.64 R14, [R93+UR8+0x220] ;  /* 0x000220085d0e7984 */ /* 0x000ee80008000a00 */
[----:B------:R-:W3:Y:S04]  /*cf60*/  LDS.64 R12, [R93+UR8+0x320] ;  /* 0x000320085d0c7984 */ /* 0x000ee80008000a00 */
[----:B------:R-:W3:Y:S04]  /*cf70*/  LDS.64 R22, [R93+UR8+0x440] ;  /* 0x000440085d167984 */ /* 0x000ee80008000a00 */
[----:B------:R-:W3:Y:S04]  /*cf80*/  LDS.64 R20, [R93+UR8+0x540] ;  /* 0x000540085d147984 */ /* 0x000ee80008000a00 */
[----:B------:R-:W3:Y:S04]  /*cf90*/  LDS.64 R18, [R93+UR8+0x660] ;  /* 0x000660085d127984 */ /* 0x000ee80008000a00 */
[----:B------:R-:W3:Y:S01]  /*cfa0*/  LDS.64 R24, [R93+UR8+0x760] ;  /* 0x000760085d187984 */ /* 0x000ee20008000a00 */
[----:B-1----:R-:W-:-:S02]  /*cfb0*/  DMUL R28, R28, R116 ;  /* 0x000000741c1c7228 */ /* 0x002fc40000000000 */
[-C--:B--2---:R-:W-:Y:S02]  /*cfc0*/  DMUL R16, R16, R116.reuse ;  /* 0x0000007410107228 */ /* 0x084fe40000000000 */
[----:B---3--:R-:W-:-:S04]  /*cfd0*/  DMUL R14, R14, R116 ;  /* 0x000000740e0e7228 */ /* 0x008fc80000000000 */
        /* <DEDUP_REMOVED lines=41> */
.L_x_157:
        /* <DEDUP_REMOVED lines=23> */
.L_x_158:
[----:B------:R-:W-:Y:S05]  /*d3e0*/  BSYNC B0 ;  /* 0x0000000000007941 */ /* 0x000fea0003800000 */
.L_x_156:
        /* <DEDUP_REMOVED lines=21> */
.L_x_160:
        /* <DEDUP_REMOVED lines=19> */
.L_x_161:
[----:B------:R-:W-:Y:S05]  /*d670*/  BSYNC B0 ;  /* 0x0000000000007941 */ /* 0x000fea0003800000 */
.L_x_159:
        /* <DEDUP_REMOVED lines=39> */
.L_x_163:
        /* <DEDUP_REMOVED lines=8> */
[----:B-1----:R-:W-:Y:S01]  /*d970*/  IMAD R17, R35, R31, RZ ;  /* 0x0000001f23117224 */ /* 0x002fe200078e02ff */
        /* <DEDUP_REMOVED lines=14> */
.L_x_164:
[----:B------:R-:W-:Y:S05]  /*da60*/  BSYNC B0 ;  /* 0x0000000000007941 */ /* 0x000fea0003800000 */
.L_x_162:
        /* <DEDUP_REMOVED lines=21> */
.L_x_166:
        /* <DEDUP_REMOVED lines=19> */
.L_x_167:
[----:B------:R-:W-:Y:S05]  /*dcf0*/  BSYNC B0 ;  /* 0x0000000000007941 */ /* 0x000fea0003800000 */
.L_x_165:
        /* <DEDUP_REMOVED lines=37> */
.L_x_169:
        /* <DEDUP_REMOVED lines=23> */
.L_x_170:
[----:B------:R-:W-:Y:S05]  /*e0c0*/  BSYNC B0 ;  /* 0x0000000000007941 */ /* 0x000fea0003800000 */
.L_x_168:
        /* <DEDUP_REMOVED lines=21> */
.L_x_172:
[----:B-1----:R-:W1:Y:S01]  /*e220*/  I2F.U32.RP R23, R27 ;  /* 0x0000001b00177306 */ /* 0x002e620000209000 */
        /* <DEDUP_REMOVED lines=18> */
.L_x_173:
[----:B------:R-:W-:Y:S05]  /*e350*/  BSYNC B0 ;  /* 0x0000000000007941 */ /* 0x000fea0003800000 */
.L_x_171:
        /* <DEDUP_REMOVED lines=37> */
.L_x_175:
        /* <DEDUP_REMOVED lines=23> */
.L_x_176:
[----:B------:R-:W-:Y:S05]  /*e720*/  BSYNC B0 ;  /* 0x0000000000007941 */ /* 0x000fea0003800000 */
.L_x_174:
        /* <DEDUP_REMOVED lines=21> */
.L_x_178:
        /* <DEDUP_REMOVED lines=19> */
.L_x_179:
[----:B------:R-:W-:Y:S05]  /*e9b0*/  BSYNC B0 ;  /* 0x0000000000007941 */ /* 0x000fea0003800000 */
.L_x_177:
        /* <DEDUP_REMOVED lines=9> */
.L_x_155:
[C---:B------:R-:W-:Y:S01]  /*ea50*/  VIADD R26, R113.reuse, 0x20 ;  /* 0x00000020711a7836 */ /* 0x040fe20000000000 */
[----:B------:R-:W-:Y:S02]  /*ea60*/  ULDC UR4, c[0x0][0x214] ;  /* 0x0000850000047ab9 */ /* 0x000fe40000000800 */
[----:B------:R-:W-:Y:S02]  /*ea70*/  ISETP.GE.AND P0, PT, R113, UR4, PT ;  /* 0x0000000471007c0c */ /* 0x000fe4000bf06270 */
[----:B------:R-:W-:Y:S01]  /*ea80*/  ISETP.GE.AND P1, PT, R26, UR4, PT ;  /* 0x000000041a007c0c */ /* 0x000fe2000bf26270 */
[----:B------:R-:W-:Y:S01]  /*ea90*/  ULDC.64 UR4, c[0x0][0x2b8] ;  /* 0x0000ae0000047ab9 */ /* 0x000fe20000000a00 */
[C---:B------:R-:W-:Y:S01]  /*eaa0*/  ISETP.LT.AND P3, PT, R4.reuse, UR6, !P0 ;  /* 0x0000000604007c0c */ /* 0x040fe2000c761270 */
[----:B------:R-:W-:Y:S01]  /*eab0*/  UIADD3 UR9, UP0, UR4, 0x100, URZ ;  /* 0x0000010004097890 */ /* 0x000fe2000ff1e03f */
[----:B------:R-:W-:Y:S01]  /*eac0*/  ISETP.LT.AND P4, PT, R4, UR6, !P1 ;  /* 0x0000000604007c0c */ /* 0x000fe2000cf81270 */
[----:B------:R-:W-:-:S02]  /*ead0*/  VIADD R4, R94, 0x11 ;  /* 0x000000115e047836 */ /* 0x000fc40000000000 */
[----:B------:R-:W-:-:S03]  /*eae0*/  UIADD3.X UR7, URZ, UR5, URZ, UP0, !UPT ;  /* 0x000000053f077290 */ /* 0x000fc600087fe43f */
[----:B------:R-:W-:-:S05]  /*eaf0*/  ISETP.LT.AND P5, PT, R4, UR6, !P0 ;  /* 0x0000000604007c0c */ /* 0x000fca000c7a1270 */
[----:B------:R1:W-:Y:S01]  /*eb00*/  @P3 STG.E.64 desc[UR14][R6.64], R28 ;  /* 0x0000001c06003986 */ /* 0x0003e2000c101b0e */
[----:B------:R-:W-:-:S03]  /*eb10*/  IADD3 R26, P3, R6, UR4, RZ ;  /* 0x00000004061a7c10 */ /* 0x000fc6000ff7e0ff */
[----:B------:R2:W-:Y:S01]  /*eb20*/  @P4 STG.E.64 desc[UR14][R6.64+0x100], R16 ;  /* 0x0001001006004986 */ /* 0x0005e2000c101b0e */
[----:B------:R-:W-:Y:S01]  /*eb30*/  ISETP.LT.AND P4, PT, R4, UR6, !P1 ;  /* 0x0000000604007c0c */ /* 0x000fe2000cf81270 */
[----:B------:R-:W-:Y:S01]  /*eb40*/  VIADD R4, R94, 0x12 ;  /* 0x000000125e047836 */ /* 0x000fe20000000000 */
[C---:B------:R-:W-:Y:S02]  /*eb50*/  IADD3.X R27, R7.reuse, UR5, RZ, P3, !PT ;  /* 0x00000005071b7c10 */ /* 0x040fe40009ffe4ff */
[----:B------:R-:W-:Y:S02]  /*eb60*/  IADD3 R30, P3, R6, UR9, RZ ;  /* 0x00000009061e7c10 */ /* 0x000fe4000ff7e0ff */
[C---:B------:R-:W-:Y:S01]  /*eb70*/  ISETP.LT.AND P1, PT, R4.reuse, UR6, !P1 ;  /* 0x0000000604007c0c */ /* 0x040fe2000cf21270 */
[----:B------:R3:W-:Y:S01]  /*eb80*/  @P5 STG.E.64 desc[UR14][R26.64], R14 ;  /* 0x0000000e1a005986 */ /* 0x0007e2000c101b0e */
[----:B------:R-:W-:Y:S02]  /*eb90*/  IADD3.X R31, R7, UR7, RZ, P3, !PT ;  /* 0x00000007071f7c10 */ /* 0x000fe40009ffe4ff */
[----:B------:R-:W-:Y:S01]  /*eba0*/  ISETP.LT.AND P3, PT, R4, UR6, !P0 ;  /* 0x0000000604007c0c */ /* 0x000fe2000c761270 */
[----:B------:R-:W-:-:S02]  /*ebb0*/  VIADD R4, R94, 0x13 ;  /* 0x000000135e047836 */ /* 0x000fc40000000000 */
[----:B------:R3:W-:Y:S03]  /*ebc0*/  @P4 STG.E.64 desc[UR14][R30.64], R12 ;  /* 0x0000000c1e004986 */ /* 0x0007e6000c101b0e */
[----:B------:R-:W-:Y:S02]  /*ebd0*/  ISETP.LT.AND P0, PT, R4, UR6, !P0 ;  /* 0x0000000604007c0c */ /* 0x000fe4000c701270 */
[C---:B-1----:R-:W-:Y:S02]  /*ebe0*/  IADD3 R28, P4, R26.reuse, UR9, RZ ;  /* 0x000000091a1c7c10 */ /* 0x042fe4000ff9e0ff */
[----:B--2---:R-:W-:Y:S02]  /*ebf0*/  IADD3 R16, P5, R26, UR4, RZ ;  /* 0x000000041a107c10 */ /* 0x004fe4000ffbe0ff */
[C---:B------:R-:W-:Y:S02]  /*ec00*/  IADD3.X R29, R27.reuse, UR7, RZ, P4, !PT ;  /* 0x000000071b1d7c10 */ /* 0x040fe4000a7fe4ff */
[----:B------:R-:W-:-:S02]  /*ec10*/  IADD3.X R17, R27, UR5, RZ, P5, !PT ;  /* 0x000000051b117c10 */ /* 0x000fc4000affe4ff */
[C---:B------:R-:W-:Y:S02]  /*ec20*/  IADD3 R32, P5, R16.reuse, UR4, RZ ;  /* 0x0000000410207c10 */ /* 0x040fe4000ffbe0ff */
[----:B---3--:R-:W-:Y:S01]  /*ec30*/  IADD3 R14, P4, R16, UR9, RZ ;  /* 0x00000009100e7c10 */ /* 0x008fe2000ff9e0ff */
[----:B------:R2:W-:Y:S01]  /*ec40*/  @P3 STG.E.64 desc[UR14][R16.64], R22 ;  /* 0x0000001610003986 */ /* 0x0005e2000c101b0e */
[C---:B------:R-:W-:Y:S02]  /*ec50*/  IADD3.X R33, R17.reuse, UR5, RZ, P5, !PT ;  /* 0x0000000511217c10 */ /* 0x040fe4000affe4ff */
[----:B------:R-:W-:Y:S01]  /*ec60*/  IADD3.X R15, R17, UR7, RZ, P4, !PT ;  /* 0x00000007110f7c10 */ /* 0x000fe2000a7fe4ff */
[----:B------:R2:W-:Y:S04]  /*ec70*/  @P1 STG.E.64 desc[UR14][R28.64], R20 ;  /* 0x000000141c001986 */ /* 0x0005e8000c101b0e */
[----:B------:R2:W-:Y:S04]  /*ec80*/  @P0 STG.E.64 desc[UR14][R32.64], R18 ;  /* 0x0000001220000986 */ /* 0x0005e8000c101b0e */
[----:B------:R2:W-:Y:S02]  /*ec90*/  @P6 STG.E.64 desc[UR14][R14.64], R24 ;  /* 0x000000180e006986 */ /* 0x0005e4000c101b0e */
.L_x_180:
[----:B------:R-:W-:Y:S05]  /*eca0*/  BSYNC B1 ;  /* 0x0000000000017941 */ /* 0x000fea0003800000 */
.L_x_154:
[----:B------:R-:W-:Y:S01]  /*ecb0*/  ULDC.64 UR4, c[0x0][0x2d0] ;  /* 0x0000b40000047ab9 */ /* 0x000fe20000000a00 */
[----:B------:R-:W-:Y:S01]  /*ecc0*/  BSSY B1, `(.L_x_181) ;  /* 0x00001a3000017945 */ /* 0x000fe20003800000 */
[----:B------:R-:W-:-:S04]  /*ecd0*/  IADD3 R6, P0, R6, UR4, RZ ;  /* 0x0000000406067c10 */ /* 0x000fc8000ff1e0ff */
[----:B------:R-:W-:Y:S01]  /*ece0*/  IADD3.X R7, R7, UR5, RZ, P0, !PT ;  /* 0x0000000507077c10 */ /* 0x000fe200087fe4ff */
[----:B------:R-:W-:Y:S08]  /*ecf0*/  @P2 BRA `(.L_x_182) ;  /* 0x0000001400dc2947 */ /* 0x000ff00003800000 */
[----:B--2---:R-:W-:Y:S01]  /*ed00*/  IADD3 R14, P0, -R2, R8, RZ ;  /* 0x00000008020e7210 */ /* 0x004fe20007f1e1ff */
        /* <DEDUP_REMOVED lines=10> */
[----:B-1---5:R-:W-:Y:S05]  /*edb0*/  CALL.REL.NOINC `($__internal_0_$__cuda_sm20_div_u64) ;  /* 0x000000b000487944 */ /* 0x022fea0003c00000 */
[-C--:B------:R-:W-:Y:S02]  /*edc0*/  IADD3 R13, P0, RZ, -R98.reuse, RZ ;  /* 0x80000062ff0d7210 */ /* 0x080fe40007f1e0ff */
[----:B------:R-:W-:Y:S02]  /*edd0*/  MOV R12, R98 ;  /* 0x00000062000c7202 */ /* 0x000fe40000000f00 */
[----:B------:R-:W-:Y:S01]  /*ede0*/  IADD3.X R97, RZ, ~R97, RZ, P0, !PT ;  /* 0x80000061ff617210 */ /* 0x000fe200007fe4ff */
[----:B------:R-:W-:-:S04]  /*edf0*/  IMAD.WIDE.U32 R16, R90, R13, R14 ;  /* 0x0000000d5a107225 */ /* 0x000fc800078e000e */
[----:B------:R-:W-:-:S04]  /*ee00*/  IMAD R4, R97, R90, RZ ;  /* 0x0000005a61047224 */ /* 0x000fc800078e02ff */
[----:B------:R-:W-:-:S05]  /*ee10*/  IMAD R4, R0, R13, R4 ;  /* 0x0000000d00047224 */ /* 0x000fca00078e0204 */
[----:B------:R-:W-:Y:S01]  /*ee20*/  IADD3 R13, R4, R17, RZ ;  /* 0x00000011040d7210 */ /* 0x000fe20007ffe0ff */
[----:B------:R-:W-:Y:S05]  /*ee30*/  BRA `(.L_x_185) ;  /* 0x0000000000547947 */ /* 0x000fea0003800000 */
.L_x_184:
[----:B------:R-:W2:Y:S01]  /*ee40*/  I2F.U32.RP R17, R90 ;  /* 0x0000005a00117306 */ /* 0x000ea20000209000 */
[----:B-1----:R-:W-:Y:S01]  /*ee50*/  IMAD.MOV.U32 R12, RZ, RZ, RZ ;  /* 0x000000ffff0c7224 */ /* 0x002fe200078e00ff */
[----:B------:R-:W-:-:S06]  /*ee60*/  ISETP.NE.U32.AND P0, PT, R90, RZ, PT ;  /* 0x000000ff5a00720c */ /* 0x000fcc0003f05070 */
[----:B--2---:R-:W1:Y:S02]  /*ee70*/  MUFU.RCP R16, R17 ;  /* 0x0000001100107308 */ /* 0x004e640000001000 */
        /* <DEDUP_REMOVED lines=17> */
.L_x_185:
[----:B------:R-:W-:Y:S05]  /*ef90*/  BSYNC B0 ;  /* 0x0000000000007941 */ /* 0x000fea0003800000 */
.L_x_183:
        /* <DEDUP_REMOVED lines=21> */
.L_x_187:
        /* <DEDUP_REMOVED lines=19> */
.L_x_188:
[----:B------:R-:W-:Y:S05]  /*f220*/  BSYNC B0 ;  /* 0x0000000000007941 */ /* 0x000fea0003800000 */
.L_x_186:
[----:B------:R-:W-:Y:S01]  /*f230*/  VIADD R9, R113, 0x20 ;  /* 0x0000002071097836 */ /* 0x000fe20000000000 */
[----:B------:R-:W-:Y:S01]  /*f240*/  ULDC.64 UR4, c[0x0][0x210] ;  /* 0x0000840000047ab9 */ /* 0x000fe20000000a00 */
[----:B------:R-:W-:-:S03]  /*f250*/  SHF.R.U64 R13, R102, 0x3, R103 ;  /* 0x00000003660d7819 */ /* 0x000fc60000001267 */
[----:B------:R-:W-:Y:S02]  /*f260*/  ISETP.GE.AND P0, PT, R9, UR5, PT ;  /* 0x0000000509007c0c */ /* 0x000fe4000bf06270 */
[----:B------:R-:W-:Y:S02]  /*f270*/  SHF.R.U32.HI R9, RZ, 0x3, R103 ;  /* 0x00000003ff097819 */ /* 0x000fe40000011667 */
[----:B------:R-:W-:Y:S02]  /*f280*/  ISETP.GE.U32.AND P3, PT, R12, R13, PT ;  /* 0x0000000d0c00720c */ /* 0x000fe40003f66070 */
[----:B------:R-:W-:-:S04]  /*f290*/  ISETP.LT.AND P4, PT, R5, UR4, !P0 ;  /* 0x0000000405007c0c */ /* 0x000fc8000c781270 */
[----:B------:R-:W-:-:S13]  /*f2a0*/  ISETP.GE.U32.AND.EX P3, PT, R4, R9, P4, P3 ;  /* 0x000000090400720c */ /* 0x000fda0002766130 */
        /* <DEDUP_REMOVED lines=19> */
[----:B------:R-:W-:Y:S01]  /*f3e0*/  IMAD R4, R97, R90, RZ ;  /* 0x0000005a61047224 */ /* 0x000fe200078e02ff */
[----:B------:R-:W-:-:S03]  /*f3f0*/  MOV R10, R14 ;  /* 0x0000000e000a7202 */ /* 0x000fc60000000f00 */
[----:B------:R-:W-:Y:S01]  /*f400*/  IMAD R4, R0, R11, R4 ;  /* 0x0000000b00047224 */ /* 0x000fe200078e0204 */
[----:B------:R-:W-:-:S04]  /*f410*/  MOV R11, R98 ;  /* 0x00000062000b7202 */ /* 0x000fc80000000f00 */
[----:B------:R-:W-:Y:S01]  /*f420*/  IADD3 R4, R4, R15, RZ ;  /* 0x0000000f04047210 */ /* 0x000fe20007ffe0ff */
[----:B------:R-:W-:Y:S05]  /*f430*/  BRA `(.L_x_191) ;  /* 0x0000000000547947 */ /* 0x000fea0003800000 */
.L_x_190:
        /* <DEDUP_REMOVED lines=21> */
.L_x_191:
[----:B------:R-:W-:Y:S05]  /*f590*/  BSYNC B0 ;  /* 0x0000000000007941 */ /* 0x000fea0003800000 */
.L_x_189:
[--C-:B------:R-:W-:Y:S01]  /*f5a0*/  SHF.R.U64 R14, R10, 0x3, R4.reuse ;  /* 0x000000030a0e7819 */ /* 0x100fe20000001204 */
[----:B------:R-:W-:Y:S01]  /*f5b0*/  VIADD R10, R94, 0x19 ;  /* 0x000000195e0a7836 */ /* 0x000fe20000000000 */
[----:B------:R-:W-:Y:S01]  /*f5c0*/  ULDC UR4, c[0x0][0x210] ;  /* 0x0000840000047ab9 */ /* 0x000fe20000000800 */
        /* <DEDUP_REMOVED lines=17> */
.L_x_193:
        /* <DEDUP_REMOVED lines=19> */
.L_x_194:
[----:B------:R-:W-:Y:S05]  /*f810*/  BSYNC B0 ;  /* 0x0000000000007941 */ /* 0x000fea0003800000 */
.L_x_192:
        /* <DEDUP_REMOVED lines=32> */
.L_x_196:
        /* <DEDUP_REMOVED lines=21> */
.L_x_197:
[----:B------:R-:W-:Y:S05]  /*fb70*/  BSYNC B0 ;  /* 0x0000000000007941 */ /* 0x000fea0003800000 */
.L_x_195:
        /* <DEDUP_REMOVED lines=20> */
.L_x_199:
        /* <DEDUP_REMOVED lines=19> */
.L_x_200:
[----:B------:R-:W-:Y:S05]  /*fdf0*/  BSYNC B0 ;  /* 0x0000000000007941 */ /* 0x000fea0003800000 */
.L_x_198:
        /* <DEDUP_REMOVED lines=32> */
.L_x_202:
        /* <DEDUP_REMOVED lines=21> */
.L_x_203:
[----:B------:R-:W-:Y:S05]  /*10150*/  BSYNC B0 ;  /* 0x0000000000007941 */ /* 0x000fea0003800000 */
.L_x_201:
        /* <DEDUP_REMOVED lines=20> */
.L_x_205:
[----:B------:R-:W1:Y:S01]  /*102a0*/  I2F.U32.RP R10, R90 ;  /* 0x0000005a000a7306 */ /* 0x000e620000209000 */
[----:B------:R-:W-:-:S07]  /*102b0*/  MOV R103, RZ ;  /* 0x000000ff00677202 */ /* 0x000fce0000000f00 */
[----:B-1----:R-:W1:Y:S02]  /*102c0*/  MUFU.RCP R8, R10 ;  /* 0x0000000a00087308 */ /* 0x002e640000001000 */
[----:B-1----:R-:W-:-:S06]  /*102d0*/  VIADD R8, R8, 0xffffffe ;  /* 0x0ffffffe08087836 */ /* 0x002fcc0000000000 */
        /* <DEDUP_REMOVED lines=15> */
.L_x_206:
[----:B------:R-:W-:Y:S05]  /*103d0*/  BSYNC B0 ;  /* 0x0000000000007941 */ /* 0x000fea0003800000 */
.L_x_204:
        /* <DEDUP_REMOVED lines=9> */
.L_x_182:
[C---:B------:R-:W-:Y:S01]  /*10470*/  VIADD R0, R113.reuse, 0x20 ;  /* 0x0000002071007836 */ /* 0x040fe20000000000 */
[----:B------:R-:W-:Y:S02]  /*10480*/  ULDC UR4, c[0x0][0x214] ;  /* 0x0000850000047ab9 */ /* 0x000fe40000000800 */
[----:B------:R-:W-:Y:S02]  /*10490*/  ISETP.GE.AND P1, PT, R113, UR4, PT ;  /* 0x0000000471007c0c */ /* 0x000fe4000bf26270 */
[----:B------:R-:W-:Y:S01]  /*104a0*/  ISETP.GE.AND P0, PT, R0, UR4, PT ;  /* 0x0000000400007c0c */ /* 0x000fe2000bf06270 */
[----:B------:R-:W-:Y:S01]  /*104b0*/  VIADD R0, R94, 0x19 ;  /* 0x000000195e007836 */ /* 0x000fe20000000000 */
[C---:B------:R-:W-:Y:S02]  /*104c0*/  ISETP.LT.AND P4, PT, R5.reuse, UR6, !P1 ;  /* 0x0000000605007c0c */ /* 0x040fe4000cf81270 */
[----:B------:R-:W-:Y:S02]  /*104d0*/  ISETP.LT.AND P5, PT, R5, UR6, !P0 ;  /* 0x0000000605007c0c */ /* 0x000fe4000c7a1270 */
[----:B------:R-:W-:-:S11]  /*104e0*/  ISETP.LT.AND P3, PT, R0, UR6, !P1 ;  /* 0x0000000600007c0c */ /* 0x000fd6000cf61270 */
[----:B------:R-:W-:Y:S02]  /*104f0*/  @P5 IMAD.MOV.U32 R2, RZ, RZ, R8 ;  /* 0x000000ffff025224 */ /* 0x000fe400078e0008 */
[----:B------:R-:W-:-:S05]  /*10500*/  @P5 IMAD.MOV.U32 R3, RZ, RZ, R11 ;  /* 0x000000ffff035224 */ /* 0x000fca00078e000b */
[----:B------:R3:W4:Y:S01]  /*10510*/  @P5 LDG.E.LTC128B.64 R86, desc[UR14][R2.64+0x100] ;  /* 0x0001000e02565981 */ /* 0x000722000c1e1b20 */
[----:B-1----:R-:W-:Y:S01]  /*10520*/  IADD3 R12, P5, R70, R8, RZ ;  /* 0x00000008460c7210 */ /* 0x002fe20007fbe0ff */
[----:B------:R-:W-:-:S04]  /*10530*/  @P4 IMAD.MOV.U32 R10, RZ, RZ, R8 ;  /* 0x000000ffff0a4224 */ /* 0x000fc800078e0008 */
[----:B------:R-:W-:Y:S01]  /*10540*/  IMAD.X R13, R71, 0x1, R11, P5 ;  /* 0x00000001470d7824 */ /* 0x000fe200028e060b */
[----:B------:R-:W-:Y:S01]  /*10550*/  ISETP.LT.AND P5, PT, R0, UR6, !P0 ;  /* 0x0000000600007c0c */ /* 0x000fe2000c7a1270 */
[----:B------:R1:W4:Y:S01]  /*10560*/  @P4 LDG.E.LTC128B.64 R88, desc[UR14][R10.64] ;  /* 0x0000000e0a584981 */ /* 0x000322000c1e1b20 */
[----:B------:R-:W-:-:S03]  /*10570*/  IADD3 R8, P4, R70, R12, RZ ;  /* 0x0000000c46087210 */ /* 0x000fc60007f9e0ff */
[----:B------:R1:W4:Y:S01]  /*10580*/  @P3 LDG.E.LTC128B.64 R84, desc[UR14][R12.64] ;  /* 0x0000000e0c543981 */ /* 0x000322000c1e1b20 */
[C---:B------:R-:W-:Y:S01]  /*10590*/  IADD3 R0, P3, R70.reuse, 0x100, RZ ;  /* 0x0000010046007810 */ /* 0x040fe20007f7e0ff */
[----:B------:R-:W-:Y:S01]  /*105a0*/  IMAD.X R9, R71, 0x1, R13, P4 ;  /* 0x0000000147097824 */ /* 0x000fe200020e060d */
[----:B------:R-:W-:-:S05]  /*105b0*/  IADD3 R70, P6, R70, R8, RZ ;  /* 0x0000000846467210 */ /* 0x000fca0007fde0ff */
[----:B--2---:R-:W-:Y:S02]  /*105c0*/  @P5 IMAD.MOV.U32 R14, RZ, RZ, R12 ;  /* 0x000000ffff0e5224 */ /* 0x004fe400078e000c */
[----:B------:R-:W-:Y:S02]  /*105d0*/  @P5 IMAD.MOV.U32 R15, RZ, RZ, R13 ;  /* 0x000000ffff0f5224 */ /* 0x000fe400078e000d */
[C---:B---3--:R-:W-:Y:S02]  /*105e0*/  VIADD R3, R94.reuse, 0x1a ;  /* 0x0000001a5e037836 */ /* 0x048fe40000000000 */
[----:B------:R-:W-:Y:S01]  /*105f0*/  IMAD.X R2, RZ, RZ, R71, P3 ;  /* 0x000000ffff027224 */ /* 0x000fe200018e0647 */
[----:B------:R2:W4:Y:S01]  /*10600*/  @P5 LDG.E.LTC128B.64 R82, desc[UR14][R14.64+0x100] ;  /* 0x0001000e0e525981 */ /* 0x000522000c1e1b20 */
[----:B------:R-:W-:Y:S01]  /*10610*/  IMAD.X R71, R71, 0x1, R9, P6 ;  /* 0x0000000147477824 */ /* 0x000fe200030e0609 */
[C---:B------:R-:W-:Y:S02]  /*10620*/  ISETP.LT.AND P4, PT, R3.reuse, UR6, !P1 ;  /* 0x0000000603007c0c */ /* 0x040fe4000cf81270 */
[----:B------:R-:W-:Y:S01]  /*10630*/  ISETP.LT.AND P3, PT, R3, UR6, !P0 ;  /* 0x0000000603007c0c */ /* 0x000fe2000c761270 */
[----:B------:R-:W-:Y:S01]  /*10640*/  VIADD R3, R94, 0x1b ;  /* 0x0000001b5e037836 */ /* 0x000fe20000000000 */
[----:B-1----:R-:W-:-:S04]  /*10650*/  IADD3 R10, P6, R0, R12, RZ ;  /* 0x0000000c000a7210 */ /* 0x002fc80007fde0ff */
[C---:B------:R-:W-:Y:S02]  /*10660*/  ISETP.LT.AND P1, PT, R3.reuse, UR6, !P1 ;  /* 0x0000000603007c0c */ /* 0x040fe4000cf21270 */
[----:B------:R-:W-:Y:S02]  /*10670*/  ISETP.LT.AND P0, PT, R3, UR6, !P0 ;  /* 0x0000000603007c0c */ /* 0x000fe4000c701270 */
[----:B------:R-:W-:Y:S01]  /*10680*/  IADD3 R12, P5, R8, R0, RZ ;  /* 0x00000000080c7210 */ /* 0x000fe20007fbe0ff */
[----:B------:R-:W-:Y:S01]  /*10690*/  IMAD.X R11, R2, 0x1, R13, P6 ;  /* 0x00000001020b7824 */ /* 0x000fe200030e060d */
[----:B------:R2:W4:Y:S03]  /*106a0*/  @P4 LDG.E.LTC128B.64 R80, desc[UR14][R8.64] ;  /* 0x0000000e08504981 */ /* 0x000526000c1e1b20 */
[----:B------:R-:W-:Y:S01]  /*106b0*/  IMAD.X R13, R9, 0x1, R2, P5 ;  /* 0x00000001090d7824 */ /* 0x000fe200028e0602 */
[----:B------:R2:W4:Y:S04]  /*106c0*/  @P3 LDG.E.LTC128B.64 R78, desc[UR14][R10.64] ;  /* 0x0000000e0a4e3981 */ /* 0x000528000c1e1b20 */
[----:B------:R2:W4:Y:S04]  /*106d0*/  @P1 LDG.E.LTC128B.64 R76, desc[UR14][R70.64] ;  /* 0x0000000e464c1981 */ /* 0x000528000c1e1b20 */
[----:B------:R2:W4:Y:S02]  /*106e0*/  @P0 LDG.E.LTC128B.64 R74, desc[UR14][R12.64] ;  /* 0x0000000e0c4a0981 */ /* 0x000524000c1e1b20 */
.L_x_207:
[----:B------:R-:W-:Y:S05]  /*106f0*/  BSYNC B1 ;  /* 0x0000000000017941 */ /* 0x000fea0003800000 */
.L_x_181:
[----:B------:R-:W-:Y:S06]  /*10700*/  BAR.SYNC.DEFER_BLOCKING 0x0 ;  /* 0x0000000000007b1d */ /* 0x000fec0000010000 */
[----:B-----5:R-:W-:Y:S04]  /*10710*/  STS.128 [R95], R64 ;  /* 0x000000405f007388 */ /* 0x020fe80000000c00 */
[----:B------:R-:W-:Y:S04]  /*10720*/  STS.128 [R95+0x40], R60 ;  /* 0x0000403c5f007388 */ /* 0x000fe80000000c00 */
[----:B------:R-:W-:Y:S04]  /*10730*/  STS.128 [R95+0x80], R56 ;  /* 0x000080385f007388 */ /* 0x000fe80000000c00 */
[----:B------:R-:W-:Y:S01]  /*10740*/  STS.128 [R95+0xc0], R52 ;  /* 0x0000c0345f007388 */ /* 0x000fe20000000c00 */
[----:B------:R-:W-:Y:S06]  /*10750*/  BAR.SYNC.DEFER_BLOCKING 0x0 ;  /* 0x0000000000007b1d */ /* 0x000fec0000010000 */
[----:B------:R-:W3:Y:S04]  /*10760*/  LDS.64 R16, [R93+UR8+0x440] ;  /* 0x000440085d107984 */ /* 0x000ee80008000a00 */
[----:B------:R-:W1:Y:S04]  /*10770*/  LDS.64 R18, [R93+UR8] ;  /* 0x000000085d127984 */ /* 0x000e680008000a00 */
[----:B------:R-:W1:Y:S04]  /*10780*/  LDS.64 R2, [R93+UR8+0x100] ;  /* 0x000100085d027984 */ /* 0x000e680008000a00 */
[----:B--2---:R-:W2:Y:S04]  /*10790*/  LDS.64 R8, [R93+UR8+0x220] ;  /* 0x000220085d087984 */ /* 0x004ea80008000a00 */
[----:B------:R-:W2:Y:S04]  /*107a0*/  LDS.64 R10, [R93+UR8+0x320] ;  /* 0x000320085d0a7984 */ /* 0x000ea80008000a00 */
[----:B------:R-:W2:Y:S04]  /*107b0*/  LDS.64 R14, [R93+UR8+0x540] ;  /* 0x000540085d0e7984 */ /* 0x000ea80008000a00 */
[----:B------:R-:W2:Y:S04]  /*107c0*/  LDS.64 R12, [R93+UR8+0x660] ;  /* 0x000660085d0c7984 */ /* 0x000ea80008000a00 */
[----:B------:R-:W2:Y:S01]  /*107d0*/  LDS.64 R20, [R93+UR8+0x760] ;  /* 0x000760085d147984 */ /* 0x000ea20008000a00 */
[----:B---3--:R-:W-:-:S02]  /*107e0*/  DMUL R22, R16, R116 ;  /* 0x0000007410167228 */ /* 0x008fc40000000000 */
[-C--:B-1----:R-:W-:Y:S02]  /*107f0*/  DMUL R18, R18, R116.reuse ;  /* 0x0000007412127228 */ /* 0x082fe40000000000 */
[-C--:B------:R-:W-:Y:S02]  /*10800*/  DMUL R2, R2, R116.reuse ;  /* 0x0000007402027228 */ /* 0x080fe40000000000 */
[----:B--2---:R-:W-:-:S04]  /*10810*/  DMUL R8, R8, R116 ;  /* 0x0000007408087228 */ /* 0x004fc80000000000 */
        /* <DEDUP_REMOVED lines=8> */
[-C--:B------:R-:W-:Y:S02]  /*108a0*/  DFMA R12, R80, R114.reuse, R22 ;  /* 0x00000072500c722b */ /* 0x080fe40000000016 */
[-C--:B------:R-:W-:Y:S02]  /*108b0*/  DFMA R14, R78, R114.reuse, R14 ;  /* 0x000000724e0e722b */ /* 0x080fe4000000000e */
[-C--:B------:R-:W-:Y:S02]  /*108c0*/  DFMA R16, R76, R114.reuse, R16 ;  /* 0x000000724c10722b */ /* 0x080fe40000000010 */
        /* <DEDUP_REMOVED lines=16> */
[----:B------:R-:W-:Y:S05]  /*109d0*/  CALL.REL.NOINC `($__internal_0_$__cuda_sm20_div_u64) ;  /* 0x0000009400407944 */ /* 0x000fea0003c00000 */
        /* <DEDUP_REMOVED lines=12> */
.L_x_210:
        /* <DEDUP_REMOVED lines=11> */
[----:B------:R-:W-:Y:S01]  /*10b50*/  IMAD.HI.U32 R4, R27, R20, RZ ;  /* 0x000000141b047227 */ /* 0x000fe200078e00ff */
[----:B------:R-:W-:-:S04]  /*10b60*/  MOV R27, RZ ;  /* 0x000000ff001b7202 */ /* 0x000fc80000000f00 */
        /* <DEDUP_REMOVED lines=10> */
.L_x_211:
[----:B------:R-:W-:Y:S05]  /*10c10*/  BSYNC B0 ;  /* 0x0000000000007941 */ /* 0x000fea0003800000 */
.L_x_209:
        /* <DEDUP_REMOVED lines=19> */
[----:B-1----:R-:W-:Y:S05]  /*10d50*/  CALL.REL.NOINC `($__internal_1_$__cuda_sm20_rem_u64) ;  /* 0x0000009400707944 */ /* 0x002fea0003c00000 */
[----:B------:R-:W-:Y:S05]  /*10d60*/  BRA `(.L_x_214) ;  /* 0x00000000004c7947 */ /* 0x000fea0003800000 */
.L_x_213:
        /* <DEDUP_REMOVED lines=19> */
.L_x_214:
[----:B------:R-:W-:Y:S05]  /*10ea0*/  BSYNC B0 ;  /* 0x0000000000007941 */ /* 0x000fea0003800000 */
.L_x_212:
        /* <DEDUP_REMOVED lines=26> */
[----:B-1----:R-:W-:Y:S05]  /*11050*/  CALL.REL.NOINC `($__internal_0_$__cuda_sm20_div_u64) ;  /* 0x0000008c00a07944 */ /* 0x002fea0003c00000 */
        /* <DEDUP_REMOVED lines=12> */
.L_x_216:
        /* <DEDUP_REMOVED lines=23> */
.L_x_217:
[----:B------:R-:W-:Y:S05]  /*11290*/  BSYNC B0 ;  /* 0x0000000000007941 */ /* 0x000fea0003800000 */
.L_x_215:
        /* <DEDUP_REMOVED lines=21> */
.L_x_219:
        /* <DEDUP_REMOVED lines=19> */
.L_x_220:
[----:B------:R-:W-:Y:S05]  /*11520*/  BSYNC B0 ;  /* 0x0000000000007941 */ /* 0x000fea0003800000 */
.L_x_218:
        /* <DEDUP_REMOVED lines=37> */
.L_x_222:
[----:B------:R-:W-:Y:S01]  /*11780*/  ULDC UR4, c[0x0][0x2b0] ;  /* 0x0000ac0000047ab9 */ /* 0x000fe20000000800 */
[----:B-1----:R-:W-:Y:S01]  /*11790*/  IMAD.MOV.U32 R10, RZ, RZ, RZ ;  /* 0x000000ffff0a7224 */ /* 0x002fe200078e00ff */
        /* <DEDUP_REMOVED lines=21> */
.L_x_223:
[----:B------:R-:W-:Y:S05]  /*118f0*/  BSYNC B0 ;  /* 0x0000000000007941 */ /* 0x000fea0003800000 */
.L_x_221:
        /* <DEDUP_REMOVED lines=21> */
.L_x_225:
[----:B------:R-:W2:Y:S01]  /*11a50*/  I2F.U32.RP R10, R9 ;  /* 0x00000009000a7306 */ /* 0x000ea20000209000 */
[----:B-1----:R-:W-:Y:S02]  /*11a60*/  MOV R12, RZ ;  /* 0x000000ff000c7202 */ /* 0x002fe40000000f00 */
[----:B------:R-:W-:-:S05]  /*11a70*/  MOV R103, RZ ;  /* 0x000000ff00677202 */ /* 0x000fca0000000f00 */
[----:B--2---:R-:W1:Y:S02]  /*11a80*/  MUFU.RCP R8, R10 ;  /* 0x0000000a00087308 */ /* 0x004e640000001000 */
        /* <DEDUP_REMOVED lines=15> */
.L_x_226:
[----:B------:R-:W-:Y:S05]  /*11b80*/  BSYNC B0 ;  /* 0x0000000000007941 */ /* 0x000fea0003800000 */
.L_x_224:
        /* <DEDUP_REMOVED lines=9> */
[----:B------:R-:W-:-:S03]  /*11c20*/  ULDC UR4, c[0x0][0x2b4] ;  /* 0x0000ad0000047ab9 */ /* 0x000fc60000000800 */
[----:B------:R-:W-:Y:S02]  /*11c30*/  IADD3.X R5, R3, UR5, RZ, P2, !PT ;  /* 0x0000000503057c10 */ /* 0x000fe400097fe4ff */
[----:B------:R-:W-:-:S05]  /*11c40*/  IADD3 R68, P2, -R68, R4, RZ ;  /* 0x0000000444447210 */ /* 0x000fca0007f5e1ff */
[----:B------:R-:W-:Y:S02]  /*11c50*/  @P3 IMAD.MOV.U32 R6, RZ, RZ, R2 ;  /* 0x000000ffff063224 */ /* 0x000fe400078e0002 */
[----:B------:R-:W-:Y:S02]  /*11c60*/  @P3 IMAD.MOV.U32 R7, RZ, RZ, R3 ;  /* 0x000000ffff073224 */ /* 0x000fe400078e0003 */
[----:B------:R-:W-:Y:S02]  /*11c70*/  IMAD.U32 R3, RZ, RZ, UR4 ;  /* 0x00000004ff037e24 */ /* 0x000fe4000f8e00ff */
        /* <DEDUP_REMOVED lines=24> */
.L_x_228:
        /* <DEDUP_REMOVED lines=23> */
.L_x_229:
[----:B------:R-:W-:Y:S05]  /*11f70*/  BSYNC B0 ;  /* 0x0000000000007941 */ /* 0x000fea0003800000 */
.L_x_227:
[----:B------:R-:W-:Y:S01]  /*11f80*/  VIADD R94, R94, 0x1b ;  /* 0x0000001b5e5e7836 */ /* 0x000fe20000000000 */
[--C-:B------:R-:W-:Y:S01]  /*11f90*/  SHF.R.U64 R11, R6, 0x3, R9.reuse ;  /* 0x00000003060b7819 */ /* 0x100fe20000001209 */
[----:B------:R-:W-:Y:S01]  /*11fa0*/  ULDC UR4, c[0x0][0x210] ;  /* 0x0000840000047ab9 */ /* 0x000fe20000000800 */
[----:B------:R-:W-:Y:S01]  /*11fb0*/  SHF.R.U32.HI R9, RZ, 0x3, R9 ;  /* 0x00000003ff097819 */ /* 0x000fe20000011609 */
[----:B------:R-:W-:Y:S01]  /*11fc0*/  BSSY B0, `(.L_x_230) ;  /* 0x0000024000007945 */ /* 0x000fe20003800000 */
[----:B------:R-:W-:Y:S02]  /*11fd0*/  ISETP.GE.U32.AND P2, PT, R0, R11, PT ;  /* 0x0000000b0000720c */ /* 0x000fe40003f46070 */
[----:B------:R-:W-:Y:S02]  /*11fe0*/  SHF.R.S32.HI R2, RZ, 0x1f, R0 ;  /* 0x0000001fff027819 */ /* 0x000fe40000011400 */
[C---:B------:R-:W-:Y:S02]  /*11ff0*/  ISETP.LT.AND P1, PT, R94.reuse, UR4, !P1 ;  /* 0x000000045e007c0c */ /* 0x040fe4000cf21270 */
[----:B------:R-:W-:-:S02]  /*12000*/  ISETP.LT.AND P0, PT, R94, UR4, !P0 ;  /* 0x000000045e007c0c */ /* 0x000fc4000c701270 */
        /* <DEDUP_REMOVED lines=13> */
.L_x_231:
[----:B------:R-:W2:Y:S01]  /*120e0*/  I2F.U32.RP R6, R7 ;  /* 0x0000000700067306 */ /* 0x000ea20000209000 */
[----:B------:R-:W-:-:S07]  /*120f0*/  IMAD.MOV.U32 R103, RZ, RZ, RZ ;  /* 0x000000ffff677224 */ /* 0x000fce00078e00ff */
[----:B--2---:R-:W2:Y:S02]  /*12100*/  MUFU.RCP R8, R6 ;  /* 0x0000000600087308 */ /* 0x004ea40000001000 */
[----:B--2---:R-:W-:-:S06]  /*12110*/  IADD3 R8, R8, 0xffffffe, RZ ;  /* 0x0ffffffe08087810 */ /* 0x004fcc0007ffe0ff */
[----:B------:R-:W2:Y:S02]  /*12120*/  F2I.FTZ.U32.TRUNC.NTZ R9, R8 ;  /* 0x0000000800097305 */ /* 0x000ea4000021f000 */
[----:B--2---:R-:W-:Y:S01]  /*12130*/  IADD3 R3, RZ, -R9, RZ ;  /* 0x80000009ff037210 */ /* 0x004fe20007ffe0ff */
        /* <DEDUP_REMOVED lines=8> */
[----:B------:R-:W-:-:S04]  /*121c0*/  ISETP.NE.U32.AND P1, PT, R7, RZ, PT ;  /* 0x000000ff0700720c */ /* 0x000fc80003f25070 */
[----:B------:R-:W-:-:S13]  /*121d0*/  ISETP.GE.U32.AND P2, PT, R102, R7, PT ;  /* 0x000000076600720c */ /* 0x000fda0003f46070 */
[-C--:B------:R-:W-:Y:S02]  /*121e0*/  @P2 IADD3 R102, R102, -R7.reuse, RZ ;  /* 0x8000000766662210 */ /* 0x080fe40007ffe0ff */
[----:B------:R-:W-:Y:S02]  /*121f0*/  @!P1 LOP3.LUT R102, RZ, R7, RZ, 0x33, !PT ;  /* 0x00000007ff669212 */ /* 0x000fe400078e33ff */
.L_x_232:
[----:B------:R-:W-:Y:S05]  /*12200*/  BSYNC B0 ;  /* 0x0000000000007941 */ /* 0x000fea0003800000 */
.L_x_230:
[--C-:B------:R-:W-:Y:S02]  /*12210*/  SHF.R.U64 R7, R102, 0x3, R103.reuse ;  /* 0x0000000366077819 */ /* 0x100fe40000001267 */
[----:B------:R-:W-:Y:S02]  /*12220*/  SHF.R.U32.HI R3, RZ, 0x3, R103 ;  /* 0x00000003ff037819 */ /* 0x000fe40000011667 */
[----:B------:R-:W-:-:S04]  /*12230*/  ISETP.GE.U32.AND P1, PT, R0, R7, PT ;  /* 0x000000070000720c */ /* 0x000fc80003f26070 */
[----:B------:R-:W-:-:S13]  /*12240*/  ISETP.GE.U32.AND.EX P0, PT, R2, R3, P0, P1 ;  /* 0x000000030200720c */ /* 0x000fda0000706110 */
[----:B------:R-:W-:Y:S05]  /*12250*/  @!P0 BRA `(.L_x_233) ;  /* 0x0000007800948947 */ /* 0x000fea0003800000 */
[----:B------:R2:W-:Y:S01]  /*12260*/  STG.E.64 desc[UR14][R4.64+0x100], R114 ;  /* 0x0001007204007986 */ /* 0x0005e2000c101b0e */
[----:B------:R-:W-:Y:S05]  /*12270*/  BRA `(.L_x_233) ;  /* 0x00000078008c7947 */ /* 0x000fea0003800000 */
.L_x_208:
[----:B------:R-:W-:Y:S01]  /*12280*/  ULDC UR4, c[0x0][0x214] ;  /* 0x0000850000047ab9 */ /* 0x000fe20000000800 */
[----:B------:R-:W-:Y:S01]  /*12290*/  VIADD R0, R94, 0x19 ;  /* 0x000000195e007836 */ /* 0x000fe20000000000 */
[C---:B------:R-:W-:Y:S01]  /*122a0*/  ISETP.GE.AND P1, PT, R113.reuse, UR4, PT ;  /* 0x0000000471007c0c */ /* 0x040fe2000bf26270 */
[----:B------:R-:W-:-:S03]  /*122b0*/  VIADD R113, R113, 0x20 ;  /* 0x0000002071717836 */ /* 0x000fc60000000000 */
[----:B------:R-:W-:Y:S02]  /*122c0*/  ISETP.LT.AND P2, PT, R5, UR6, !P1 ;  /* 0x0000000605007c0c */ /* 0x000fe4000cf41270 */
[----:B------:R-:W-:Y:S01]  /*122d0*/  ISETP.GE.AND P6, PT, R113, UR4, PT ;  /* 0x0000000471007c0c */ /* 0x000fe2000bfc6270 */
[----:B------:R-:W-:Y:S01]  /*122e0*/  ULDC.64 UR4, c[0x0][0x2b8] ;  /* 0x0000ae0000047ab9 */ /* 0x000fe20000000a00 */
[C---:B------:R-:W-:Y:S01]  /*122f0*/  ISETP.LT.AND P5, PT, R0.reuse, UR6, !P1 ;  /* 0x0000000600007c0c */ /* 0x040fe2000cfa1270 */
[----:B------:R-:W-:Y:S01]  /*12300*/  UIADD3 UR8, UP0, UR4, 0x100, URZ ;  /* 0x0000010004087890 */ /* 0x000fe2000ff1e03f */
[----:B------:R-:W-:Y:S02]  /*12310*/  ISETP.LT.AND P3, PT, R5, UR6, !P6 ;  /* 0x0000000605007c0c */ /* 0x000fe4000f761270 */
[----:B------:R-:W-:Y:S01]  /*12320*/  ISETP.LT.AND P4, PT, R0, UR6, !P6 ;  /* 0x0000000600007c0c */ /* 0x000fe2000f781270 */
[C---:B------:R-:W-:Y:S01]  /*12330*/  VIADD R0, R94.reuse, 0x1a ;  /* 0x0000001a5e007836 */ /* 0x040fe20000000000 */
[----:B------:R-:W-:Y:S01]  /*12340*/  UIADD3.X UR7, URZ, UR5, URZ, UP0, !UPT ;  /* 0x000000053f077290 */ /* 0x000fe200087fe43f */
[----:B------:R-:W-:-:S02]  /*12350*/  VIADD R94, R94, 0x1b ;  /* 0x0000001b5e5e7836 */ /* 0x000fc40000000000 */
[----:B------:R1:W-:Y:S01]  /*12360*/  @P2 STG.E.64 desc[UR14][R6.64], R18 ;  /* 0x0000001206002986 */ /* 0x0003e2000c101b0e */
[----:B------:R-:W-:-:S04]  /*12370*/  IADD3 R4, P2, R6, UR4, RZ ;  /* 0x0000000406047c10 */ /* 0x000fc8000ff5e0ff */
[----:B------:R-:W-:Y:S01]  /*12380*/  IADD3.X R5, R7, UR5, RZ, P2, !PT ;  /* 0x0000000507057c10 */ /* 0x000fe200097fe4ff */
[----:B------:R2:W-:Y:S01]  /*12390*/  @P3 STG.E.64 desc[UR14][R6.64+0x100], R2 ;  /* 0x0001000206003986 */ /* 0x0005e2000c101b0e */
[C---:B------:R-:W-:Y:S02]  /*123a0*/  ISETP.LT.AND P2, PT, R0.reuse, UR6, !P6 ;  /* 0x0000000600007c0c */ /* 0x040fe4000f741270 */
[----:B------:R-:W-:Y:S01]  /*123b0*/  ISETP.LT.AND P3, PT, R0, UR6, !P1 ;  /* 0x0000000600007c0c */ /* 0x000fe2000cf61270 */
[----:B------:R3:W-:Y:S01]  /*123c0*/  @P5 STG.E.64 desc[UR14][R4.64], R8 ;  /* 0x0000000804005986 */ /* 0x0007e2000c101b0e */
[----:B------:R-:W-:Y:S02]  /*123d0*/  IADD3 R20, P5, R4, UR4, RZ ;  /* 0x0000000404147c10 */ /* 0x000fe4000ffbe0ff */
[----:B------:R-:W-:Y:S02]  /*123e0*/  ISETP.LT.AND P1, PT, R94, UR6, !P1 ;  /* 0x000000065e007c0c */ /* 0x000fe4000cf21270 */
[----:B------:R-:W-:-:S02]  /*123f0*/  IADD3.X R21, R5, UR5, RZ, P5, !PT ;  /* 0x0000000505157c10 */ /* 0x000fc4000affe4ff */
[----:B-1----:R-:W-:-:S04]  /*12400*/  IADD3 R18, P6, R6, UR8, RZ ;  /* 0x0000000806127c10 */ /* 0x002fc8000ffde0ff */
[----:B------:R-:W-:Y:S02]  /*12410*/  IADD3.X R19, R7, UR7, RZ, P6, !PT ;  /* 0x0000000707137c10 */ /* 0x000fe4000b7fe4ff */
[----:B--2---:R-:W-:Y:S02]  /*12420*/  IADD3 R6, P6, R4, UR8, RZ ;  /* 0x0000000804067c10 */ /* 0x004fe4000ffde0ff */
[C---:B------:R-:W-:Y:S01]  /*12430*/  IADD3 R2, P5, R20.reuse, UR4, RZ ;  /* 0x0000000414027c10 */ /* 0x040fe2000ffbe0ff */
[----:B------:R1:W-:Y:S01]  /*12440*/  @P4 STG.E.64 desc[UR14][R18.64], R10 ;  /* 0x0000000a12004986 */ /* 0x0003e2000c101b0e */
[----:B------:R-:W-:Y:S02]  /*12450*/  IADD3.X R7, R5, UR7, RZ, P6, !PT ;  /* 0x0000000705077c10 */ /* 0x000fe4000b7fe4ff */
[----:B------:R-:W-:Y:S01]  /*12460*/  IADD3.X R3, R21, UR5, RZ, P5, !PT ;  /* 0x0000000515037c10 */ /* 0x000fe2000affe4ff */
[----:B------:R1:W-:Y:S04]  /*12470*/  @P3 STG.E.64 desc[UR14][R20.64], R12 ;  /* 0x0000000c14003986 */ /* 0x0003e8000c101b0e */
[----:B------:R1:W-:Y:S04]  /*12480*/  @P2 STG.E.64 desc[UR14][R6.64], R14 ;  /* 0x0000000e06002986 */ /* 0x0003e8000c101b0e */
[----:B------:R1:W-:Y:S01]  /*12490*/  @P1 STG.E.64 desc[UR14][R2.64], R16 ;  /* 0x0000001002001986 */ /* 0x0003e2000c101b0e */
[----:B---3--:R-:W-:-:S04]  /*124a0*/  IADD3 R4, P1, R20, UR8, RZ ;  /* 0x0000000814047c10 */ /* 0x008fc8000ff3e0ff */
[----:B------:R-:W-:Y:S01]  /*124b0*/  IADD3.X R5, R21, UR7, RZ, P1, !PT ;  /* 0x0000000715057c10 */ /* 0x000fe20008ffe4ff */
[----:B------:R-:W-:Y:S08]  /*124c0*/  @!P0 BRA `(.L_x_233) ;  /* 0x0000007400f88947 */ /* 0x000ff00003800000 */
[----:B------:R3:W-:Y:S01]  /*124d0*/  STG.E.64 desc[UR14][R4.64], R114 ;  /* 0x0000007204007986 */ /* 0x0007e2000c101b0e */
[----:B------:R-:W-:Y:S05]  /*124e0*/  BRA `(.L_x_233) ;  /* 0x0000007400f07947 */ /* 0x000fea0003800000 */
.L_x_18:
[----:B------:R-:W-:Y:S01]  /*124f0*/  BAR.SYNC.DEFER_BLOCKING 0x0 ;  /* 0x0000000000007b1d */ /* 0x000fe20000010000 */
[----:B------:R-:W-:-:S04]  /*12500*/  IADD3 R112, R112, 0x40, RZ ;  /* 0x0000004070707810 */ /* 0x000fc80007ffe0ff */
[----:B------:R-:W-:Y:S01]  /*12510*/  ISETP.LE.AND P2, PT, R112, UR7, PT ;  /* 0x0000000770007c0c */ /* 0x000fe2000bf43270 */
        /* <DEDUP_REMOVED lines=8> */
[----:B-1-3--:R-:W1:Y:S04]  /*125a0*/  LDS.64 R70, [R93+UR8] ;  /* 0x000000085d467984 */ /* 0x00ae680008000a00 */
[----:B--2---:R-:W2:Y:S04]  /*125b0*/  LDS.64 R80, [R93+UR8+0x100] ;  /* 0x000100085d507984 */ /* 0x004ea80008000a00 */
[----:B------:R-:W3:Y:S04]  /*125c0*/  LDS.64 R2, [R93+UR8+0x220] ;  /* 0x000220085d027984 */ /* 0x000ee80008000a00 */
[----:B------:R-:W4:Y:S04]  /*125d0*/  LDS.64 R78, [R93+UR8+0x320] ;  /* 0x000320085d4e7984 */ /* 0x000f280008000a00 */
[----:B------:R-:W4:Y:S04]  /*125e0*/  LDS.64 R76, [R93+UR8+0x440] ;  /* 0x000440085d4c7984 */ /* 0x000f280008000a00 */
[----:B------:R-:W4:Y:S04]  /*125f0*/  LDS.64 R74, [R93+UR8+0x540] ;  /* 0x000540085d4a7984 */ /* 0x000f280008000a00 */
[----:B------:R-:W4:Y:S04]  /*12600*/  LDS.64 R72, [R93+UR8+0x660] ;  /* 0x000660085d487984 */ /* 0x000f280008000a00 */
[----:B------:R-:W4:Y:S01]  /*12610*/  LDS.64 R6, [R93+UR8+0x760] ;  /* 0x000760085d067984 */ /* 0x000f220008000a00 */
[----:B-1----:R-:W-:-:S02]  /*12620*/  DMUL R70, R70, R116 ;  /* 0x0000007446467228 */ /* 0x002fc40000000000 */
[-C--:B--2---:R-:W-:Y:S02]  /*12630*/  DMUL R4, R80, R116.reuse ;  /* 0x0000007450047228 */ /* 0x084fe40000000000 */
[-C--:B---3--:R-:W-:Y:S02]  /*12640*/  DMUL R2, R2, R116.reuse ;  /* 0x0000007402027228 */ /* 0x088fe40000000000 */
[-C--:B----4-:R-:W-:Y:S02]  /*12650*/  DMUL R14, R78, R116.reuse ;  /* 0x000000744e0e7228 */ /* 0x090fe40000000000 */
[-C--:B------:R-:W-:Y:S02]  /*12660*/  DMUL R12, R76, R116.reuse ;  /* 0x000000744c0c7228 */ /* 0x080fe40000000000 */
[-C--:B------:R-:W-:Y:S02]  /*12670*/  DMUL R10, R74, R116.reuse ;  /* 0x000000744a0a7228 */ /* 0x080fe40000000000 */
[----:B------:R-:W-:-:S02]  /*12680*/  DMUL R8, R72, R116 ;  /* 0x0000007448087228 */ /* 0x000fc40000000000 */
[----:B------:R-:W-:Y:S01]  /*12690*/  DMUL R6, R6, R116 ;  /* 0x0000007406067228 */ /* 0x000fe20000000000 */
        /* <DEDUP_REMOVED lines=20> */
[----:B------:R-:W-:-:S03]  /*127e0*/  MOV R19, UR5 ;  /* 0x0000000500137c02 */ /* 0x000fc60008000f00 */
[-C--:B------:R-:W-:Y:S02]  /*127f0*/  IMAD R16, R16, R17.reuse, RZ ;  /* 0x0000001110107224 */ /* 0x080fe400078e02ff */
[----:B------:R-:W-:-:S04]  /*12800*/  IMAD.WIDE.U32 R72, R0, R17, R72 ;  /* 0x0000001100487225 */ /* 0x000fc800078e0048 */
[----:B------:R-:W-:Y:S01]  /*12810*/  IMAD R0, R0, R19, R16 ;  /* 0x0000001300007224 */ /* 0x000fe200078e0210 */
[----:B------:R-:W-:Y:S01]  /*12820*/  MOV R18, R72 ;  /* 0x0000004800127202 */ /* 0x000fe20000000f00 */
[----:B------:R-:W-:-:S03]  /*12830*/  IMAD.MOV.U32 R16, RZ, RZ, R98 ;  /* 0x000000ffff107224 */ /* 0x000fc600078e0062 */
[----:B------:R-:W-:Y:S01]  /*12840*/  IADD3 R73, R73, R0, RZ ;  /* 0x0000000049497210 */ /* 0x000fe20007ffe0ff */
[----:B------:R-:W-:Y:S05]  /*12850*/  BRA `(.L_x_238) ;  /* 0x00000000005c7947 */ /* 0x000fea0003800000 */
.L_x_237:
        /* <DEDUP_REMOVED lines=23> */
.L_x_238:
[----:B------:R-:W-:Y:S05]  /*129d0*/  BSYNC B0 ;  /* 0x0000000000007941 */ /* 0x000fea0003800000 */
.L_x_236:
        /* <DEDUP_REMOVED lines=12> */
[----:B------:R-:W-:Y:S02]  /*12aa0*/  @P3 IMAD.MOV.U32 R72, RZ, RZ, R118 ;  /* 0x000000ffff483224 */ /* 0x000fe400078e0076 */
[----:B------:R-:W-:Y:S01]  /*12ab0*/  @P3 IMAD.MOV.U32 R73, RZ, RZ, R119 ;  /* 0x000000ffff493224 */ /* 0x000fe200078e0077 */
[----:B------:R-:W-:-:S04]  /*12ac0*/  ISETP.NE.U32.AND P0, PT, R19, RZ, PT ;  /* 0x000000ff1300720c */ /* 0x000fc80003f05070 */
[----:B------:R1:W-:Y:S09]  /*12ad0*/  @P3 STG.E.64 desc[UR14][R72.64], R70 ;  /* 0x0000004648003986 */ /* 0x0003f2000c101b0e */
[----:B------:R-:W-:Y:S05]  /*12ae0*/  @!P0 BRA `(.L_x_240) ;  /* 0x0000000000188947 */ /* 0x000fea0003800000 */
[----:B------:R-:W-:Y:S01]  /*12af0*/  ULDC.64 UR4, c[0x0][0x2b0] ;  /* 0x0000ac0000047ab9 */ /* 0x000fe20000000a00 */
[----:B------:R-:W-:Y:S01]  /*12b00*/  MOV R98, 0x12b40 ;  /* 0x00012b4000627802 */ /* 0x000fe20000000f00 */
[----:B------:R-:W-:Y:S01]  /*12b10*/  IMAD.U32 R100, RZ, RZ, UR4 ;  /* 0x00000004ff647e24 */ /* 0x000fe2000f8e00ff */
[----:B------:R-:W-:Y:S02]  /*12b20*/  MOV R99, UR5 ;  /* 0x0000000500637c02 */ /* 0x000fe40008000f00 */
[----:B-1---5:R-:W-:Y:S05]  /*12b30*/  CALL.REL.NOINC `($__internal_1_$__cuda_sm20_rem_u64) ;  /* 0x0000007400f87944 */ /* 0x022fea0003c00000 */
[----:B------:R-:W-:Y:S05]  /*12b40*/  BRA `(.L_x_241) ;  /* 0x00000000004c7947 */ /* 0x000fea0003800000 */
.L_x_240:
        /* <DEDUP_REMOVED lines=19> */
.L_x_241:
[----:B------:R-:W-:Y:S05]  /*12c80*/  BSYNC B0 ;  /* 0x0000000000007941 */ /* 0x000fea0003800000 */
.L_x_239:
[----:B------:R-:W-:Y:S01]  /*12c90*/  VIADD R17, R113, 0x20 ;  /* 0x0000002071117836 */ /* 0x000fe20000000000 */
[----:B------:R-:W-:Y:S01]  /*12ca0*/  ULDC.64 UR4, c[0x0][0x210] ;  /* 0x0000840000047ab9 */ /* 0x000fe20000000a00 */
[--C-:B------:R-:W-:Y:S01]  /*12cb0*/  SHF.R.U64 R19, R102, 0x3, R103.reuse ;  /* 0x0000000366137819 */ /* 0x100fe20000001267 */
[----:B------:R-:W-:Y:S02]  /*12cc0*/  BSSY B0, `(.L_x_242) ;  /* 0x000003d000007945 */ /* 0x000fe40003800000 */
[----:B------:R-:W-:Y:S02]  /*12cd0*/  ISETP.GE.AND P0, PT, R17, UR5, PT ;  /* 0x0000000511007c0c */ /* 0x000fe4000bf06270 */
[----:B------:R-:W-:Y:S02]  /*12ce0*/  SHF.R.U32.HI R17, RZ, 0x3, R103 ;  /* 0x00000003ff117819 */ /* 0x000fe40000011667 */
        /* <DEDUP_REMOVED lines=9> */
[----:B------:R-:W-:Y:S02]  /*12d80*/  @P4 IMAD.MOV.U32 R70, RZ, RZ, R118 ;  /* 0x000000ffff464224 */ /* 0x000fe400078e0076 */
[----:B------:R-:W-:Y:S02]  /*12d90*/  @P4 IMAD.MOV.U32 R71, RZ, RZ, R119 ;  /* 0x000000ffff474224 */ /* 0x000fe400078e0077 */
[----:B------:R-:W-:-:S03]  /*12da0*/  IMAD.X R19, R17, 0x1, ~R69, P3 ;  /* 0x0000000111137824 */ /* 0x000fc600018e0e45 */
[----:B------:R1:W-:Y:S02]  /*12db0*/  @P4 STG.E.64 desc[UR14][R70.64+0x100], R4 ;  /* 0x0001000446004986 */ /* 0x0003e4000c101b0e */
        /* <DEDUP_REMOVED lines=22> */
.L_x_243:
        /* <DEDUP_REMOVED lines=23> */
.L_x_244:
[----:B------:R-:W-:Y:S05]  /*13090*/  BSYNC B0 ;  /* 0x0000000000007941 */ /* 0x000fea0003800000 */
.L_x_242:
        /* <DEDUP_REMOVED lines=21> */
.L_x_246:
        /* <DEDUP_REMOVED lines=19> */
.L_x_247:
[----:B------:R-:W-:Y:S05]  /*13320*/  BSYNC B0 ;  /* 0x0000000000007941 */ /* 0x000fea0003800000 */
.L_x_245:
        /* <DEDUP_REMOVED lines=39> */
.L_x_249:
        /* <DEDUP_REMOVED lines=23> */
.L_x_250:
[----:B------:R-:W-:Y:S05]  /*13710*/  BSYNC B0 ;  /* 0x0000000000007941 */ /* 0x000fea0003800000 */
.L_x_248:
        /* <DEDUP_REMOVED lines=21> */
.L_x_252:
        /* <DEDUP_REMOVED lines=19> */
.L_x_253:
[----:B------:R-:W-:Y:S05]  /*139a0*/  BSYNC B0 ;  /* 0x0000000000007941 */ /* 0x000fea0003800000 */
.L_x_251:
        /* <DEDUP_REMOVED lines=37> */
.L_x_255:
        /* <DEDUP_REMOVED lines=23> */
.L_x_256:
[----:B------:R-:W-:Y:S05]  /*13d70*/  BSYNC B0 ;  /* 0x0000000000007941 */ /* 0x000fea0003800000 */
.L_x_254:
        /* <DEDUP_REMOVED lines=21> */
.L_x_258:
        /* <DEDUP_REMOVED lines=19> */
.L_x_259:
[----:B------:R-:W-:Y:S05]  /*14000*/  BSYNC B0 ;  /* 0x0000000000007941 */ /* 0x000fea0003800000 */
.L_x_257:
        /* <DEDUP_REMOVED lines=9> */
.L_x_235:
[----:B------:R-:W-:Y:S01]  /*140a0*/  ULDC.64 UR6, c[0x0][0x210] ;  /* 0x0000840000067ab9 */ /* 0x000fe20000000a00 */
[C---:B------:R-:W-:Y:S01]  /*140b0*/  VIADD R0, R113.reuse, 0x20 ;  /* 0x0000002071007836 */ /* 0x040fe20000000000 */
[----:B------:R-:W-:Y:S01]  /*140c0*/  ISETP.GE.AND P1, PT, R113, UR7, PT ;  /* 0x0000000771007c0c */ /* 0x000fe2000bf26270 */
[----:B------:R-:W-:Y:S02]  /*140d0*/  ULDC.64 UR4, c[0x0][0x2b8] ;  /* 0x0000ae0000047ab9 */ /* 0x000fe40000000a00 */
[----:B------:R-:W-:Y:S01]  /*140e0*/  UIADD3 UR9, UP0, UR4, 0x100, URZ ;  /* 0x0000010004097890 */ /* 0x000fe2000ff1e03f */
[----:B------:R-:W-:Y:S02]  /*140f0*/  ISETP.LT.AND P3, PT, R94, UR6, !P1 ;  /* 0x000000065e007c0c */ /* 0x000fe4000cf61270 */
[----:B------:R-:W-:Y:S01]  /*14100*/  ISETP.GE.AND P0, PT, R0, UR7, PT ;  /* 0x0000000700007c0c */ /* 0x000fe2000bf06270 */
[----:B------:R-:W-:Y:S01]  /*14110*/  VIADD R0, R94, 0x1 ;  /* 0x000000015e007836 */ /* 0x000fe20000000000 */
[----:B------:R-:W-:-:S02]  /*14120*/  UIADD3.X UR7, URZ, UR5, URZ, UP0, !UPT ;  /* 0x000000053f077290 */ /* 0x000fc400087fe43f */
[----:B------:R-:W-:Y:S02]  /*14130*/  ISETP.LT.AND P6, PT, R94, UR6, !P0 ;  /* 0x000000065e007c0c */ /* 0x000fe4000c7c1270 */
[C---:B------:R-:W-:Y:S02]  /*14140*/  ISETP.LT.AND P4, PT, R0.reuse, UR6, !P1 ;  /* 0x0000000600007c0c */ /* 0x040fe4000cf81270 */
[----:B------:R-:W-:Y:S01]  /*14150*/  ISETP.LT.AND P5, PT, R0, UR6, !P0 ;  /* 0x0000000600007c0c */ /* 0x000fe2000c7a1270 */
[----:B------:R-:W-:Y:S02]  /*14160*/  VIADD R0, R94, 0x2 ;  /* 0x000000025e007836 */ /* 0x000fe40000000000 */
[----:B------:R-:W-:Y:S02]  /*14170*/  @P3 IMAD.MOV.U32 R72, RZ, RZ, R118 ;  /* 0x000000ffff483224 */ /* 0x000fe400078e0076 */
[----:B------:R-:W-:-:S05]  /*14180*/  @P3 IMAD.MOV.U32 R73, RZ, RZ, R119 ;  /* 0x000000ffff493224 */ /* 0x000fca00078e0077 */
[----:B------:R1:W-:Y:S01]  /*14190*/  @P3 STG.E.64 desc[UR14][R72.64], R70 ;  /* 0x0000004648003986 */ /* 0x0003e2000c101b0e */
[----:B------:R-:W-:-:S04]  /*141a0*/  IADD3 R16, P3, R118, UR4, RZ ;  /* 0x0000000476107c10 */ /* 0x000fc8000ff7e0ff */
[----:B------:R-:W-:Y:S02]  /*141b0*/  IADD3.X R17, R119, UR5, RZ, P3, !PT ;  /* 0x0000000577117c10 */ /* 0x000fe40009ffe4ff */
[----:B------:R-:W-:-:S04]  /*141c0*/  IADD3 R18, P3, R118, UR9, RZ ;  /* 0x0000000976127c10 */ /* 0x000fc8000ff7e0ff */
[----:B------:R-:W-:Y:S02]  /*141d0*/  IADD3.X R19, R119, UR7, RZ, P3, !PT ;  /* 0x0000000777137c10 */ /* 0x000fe40009ffe4ff */
[----:B------:R-:W-:Y:S01]  /*141e0*/  ISETP.LT.AND P3, PT, R0, UR6, !P0 ;  /* 0x0000000600007c0c */ /* 0x000fe2000c761270 */
[----:B-1----:R-:W-:Y:S02]  /*141f0*/  @P6 IMAD.MOV.U32 R70, RZ, RZ, R118 ;  /* 0x000000ffff466224 */ /* 0x002fe400078e0076 */
[----:B------:R-:W-:-:S05]  /*14200*/  @P6 IMAD.MOV.U32 R71, RZ, RZ, R119 ;  /* 0x000000ffff476224 */ /* 0x000fca00078e0077 */
[----:B------:R1:W-:Y:S04]  /*14210*/  @P6 STG.E.64 desc[UR14][R70.64+0x100], R4 ;  /* 0x0001000446006986 */ /* 0x0003e8000c101b0e */
[----:B------:R2:W-:Y:S01]  /*14220*/  @P4 STG.E.64 desc[UR14][R16.64], R2 ;  /* 0x0000000210004986 */ /* 0x0005e2000c101b0e */
[----:B------:R-:W-:Y:S01]  /*14230*/  ISETP.LT.AND P4, PT, R0, UR6, !P1 ;  /* 0x0000000600007c0c */ /* 0x000fe2000cf81270 */
[----:B------:R-:W-:Y:S02]  /*14240*/  VIADD R0, R94, 0x3 ;  /* 0x000000035e007836 */ /* 0x000fe40000000000 */
[----:B------:R3:W-:Y:S03]  /*14250*/  @P5 STG.E.64 desc[UR14][R18.64], R14 ;  /* 0x0000000e12005986 */ /* 0x0007e6000c101b0e */
[----:B------:R-:W-:-:S02]  /*14260*/  ISETP.LT.AND P1, PT, R0, UR6, !P1 ;  /* 0x0000000600007c0c */ /* 0x000fc4000cf21270 */
[----:B------:R-:W-:Y:S02]  /*14270*/  ISETP.LT.AND P0, PT, R0, UR6, !P0 ;  /* 0x0000000600007c0c */ /* 0x000fe4000c701270 */
[C---:B-1----:R-:W-:Y:S02]  /*14280*/  IADD3 R4, P6, R16.reuse, UR4, RZ ;  /* 0x0000000410047c10 */ /* 0x042fe4000ffde0ff */
[----:B------:R-:W-:Y:S02]  /*14290*/  IADD3 R70, P5, R16, UR9, RZ ;  /* 0x0000000910467c10 */ /* 0x000fe4000ffbe0ff */
[C---:B------:R-:W-:Y:S02]  /*142a0*/  IADD3.X R5, R17.reuse, UR5, RZ, P6, !PT ;  /* 0x0000000511057c10 */ /* 0x040fe4000b7fe4ff */
[----:B------:R-:W-:Y:S02]  /*142b0*/  IADD3.X R71, R17, UR7, RZ, P5, !PT ;  /* 0x0000000711477c10 */ /* 0x000fe4000affe4ff */
[C---:B--2---:R-:W-:Y:S01]  /*142c0*/  IADD3 R16, P6, R4.reuse, UR4, RZ ;  /* 0x0000000404107c10 */ /* 0x044fe2000ffde0ff */
[----:B------:R3:W-:Y:S01]  /*142d0*/  @P4 STG.E.64 desc[UR14][R4.64], R12 ;  /* 0x0000000c04004986 */ /* 0x0007e2000c101b0e */
[----:B------:R-:W-:-:S02]  /*142e0*/  IADD3 R2, P5, R4, UR9, RZ ;  /* 0x0000000904027c10 */ /* 0x000fc4000ffbe0ff */
[C---:B------:R-:W-:Y:S01]  /*142f0*/  IADD3.X R17, R5.reuse, UR5, RZ, P6, !PT ;  /* 0x0000000505117c10 */ /* 0x040fe2000b7fe4ff */
[----:B------:R3:W-:Y:S01]  /*14300*/  @P3 STG.E.64 desc[UR14][R70.64], R10 ;  /* 0x0000000a46003986 */ /* 0x0007e2000c101b0e */
[----:B------:R-:W-:-:S03]  /*14310*/  IADD3.X R3, R5, UR7, RZ, P5, !PT ;  /* 0x0000000705037c10 */ /* 0x000fc6000affe4ff */
[----:B------:R3:W-:Y:S04]  /*14320*/  @P1 STG.E.64 desc[UR14][R16.64], R8 ;  /* 0x0000000810001986 */ /* 0x0007e8000c101b0e */
[----:B------:R3:W-:Y:S02]  /*14330*/  @P0 STG.E.64 desc[UR14][R2.64], R6 ;  /* 0x0000000602000986 */ /* 0x0007e4000c101b0e */
.L_x_260:
[----:B------:R-:W-:Y:S05]  /*14340*/  BSYNC B1 ;  /* 0x0000000000017941 */ /* 0x000fea0003800000 */
.L_x_234:
[----:B------:R-:W-:Y:S01]  /*14350*/  BAR.SYNC.DEFER_BLOCKING 0x0 ;  /* 0x0000000000007b1d */ /* 0x000fe20000010000 */
[----:B------:R-:W-:-:S05]  /*14360*/  VIADD R0, R94, 0x8 ;  /* 0x000000085e007836 */ /* 0x000fca0000000000 */
[----:B------:R-:W-:Y:S01]  /*14370*/  ULDC.64 UR4, c[0x0][0x2d0] ;  /* 0x0000b40000047ab9 */ /* 0x000fe20000000a00 */
[----:B------:R-:W-:Y:S01]  /*14380*/  BSSY B1, `(.L_x_261) ;  /* 0x00001d9000017945 */ /* 0x000fe20003800000 */
[----:B------:R-:W-:-:S04]  /*14390*/  DEPBAR.LE SB5, 0x8 ;  /* 0x0000d2000000791a */ /* 0x000fc80000000000 */
[----:B------:R-:W-:Y:S04]  /*143a0*/  STS.128 [R95], R32 ;  /* 0x000000205f007388 */ /* 0x000fe80000000c00 */
[----:B------:R-:W-:Y:S04]  /*143b0*/  STS.128 [R95+0x40], R28 ;  /* 0x0000401c5f007388 */ /* 0x000fe80000000c00 */
[----:B------:R-:W-:Y:S04]  /*143c0*/  STS.128 [R95+0x80], R24 ;  /* 0x000080185f007388 */ /* 0x000fe80000000c00 */
[----:B------:R-:W-:Y:S01]  /*143d0*/  STS.128 [R95+0xc0], R20 ;  /* 0x0000c0145f007388 */ /* 0x000fe20000000c00 */
[----:B------:R-:W-:Y:S06]  /*143e0*/  BAR.SYNC.DEFER_BLOCKING 0x0 ;  /* 0x0000000000007b1d */ /* 0x000fec0000010000 */
[----:B---3--:R-:W2:Y:S04]  /*143f0*/  LDS.64 R16, [R93+UR8] ;  /* 0x000000085d107984 */ /* 0x008ea80008000a00 */
[----:B------:R-:W3:Y:S04]  /*14400*/  LDS.64 R14, [R93+UR8+0x100] ;  /* 0x000100085d0e7984 */ /* 0x000ee80008000a00 */
[----:B------:R-:W4:Y:S04]  /*14410*/  LDS.64 R12, [R93+UR8+0x220] ;  /* 0x000220085d0c7984 */ /* 0x000f280008000a00 */
[----:B------:R-:W4:Y:S04]  /*14420*/  LDS.64 R10, [R93+UR8+0x320] ;  /* 0x000320085d0a7984 */ /* 0x000f280008000a00 */
[----:B------:R-:W4:Y:S04]  /*14430*/  LDS.64 R8, [R93+UR8+0x440] ;  /* 0x000440085d087984 */ /* 0x000f280008000a00 */
[----:B-1----:R-:W1:Y:S04]  /*14440*/  LDS.64 R6, [R93+UR8+0x540] ;  /* 0x000540085d067984 */ /* 0x002e680008000a00 */
[----:B------:R-:W1:Y:S04]  /*14450*/  LDS.64 R4, [R93+UR8+0x660] ;  /* 0x000660085d047984 */ /* 0x000e680008000a00 */
[----:B------:R-:W1:Y:S01]  /*14460*/  LDS.64 R2, [R93+UR8+0x760] ;  /* 0x000760085d027984 */ /* 0x000e620008000a00 */
[-C--:B--2---:R-:W-:Y:S01]  /*14470*/  DMUL R24, R16, R116.reuse ;  /* 0x0000007410187228 */ /* 0x084fe20000000000 */
[----:B------:R-:W-:Y:S01]  /*14480*/  IADD3 R16, P0, R118, UR4, RZ ;  /* 0x0000000476107c10 */ /* 0x000fe2000ff1e0ff */
[----:B---3--:R-:W-:-:S03]  /*14490*/  DMUL R14, R14, R116 ;  /* 0x000000740e0e7228 */ /* 0x008fc60000000000 */
[----:B------:R-:W-:Y:S01]  /*144a0*/  IADD3.X R17, R119, UR5, RZ, P0, !PT ;  /* 0x0000000577117c10 */ /* 0x000fe200087fe4ff */
[-C--:B----4-:R-:W-:Y:S02]  /*144b0*/  DMUL R12, R12, R116.reuse ;  /* 0x000000740c0c7228 */ /* 0x090fe40000000000 */
[-C--:B------:R-:W-:Y:S02]  /*144c0*/  DMUL R10, R10, R116.reuse ;  /* 0x000000740a0a7228 */ /* 0x080fe40000000000 */
[-C--:B------:R-:W-:Y:S02]  /*144d0*/  DMUL R8, R8, R116.reuse ;  /* 0x0000007408087228 */ /* 0x080fe40000000000 */
[-C--:B-1----:R-:W-:Y:S02]  /*144e0*/  DMUL R6, R6, R116.reuse ;  /* 0x0000007406067228 */ /* 0x082fe40000000000 */
[-C--:B------:R-:W-:Y:S02]  /*144f0*/  DMUL R4, R4, R116.reuse ;  /* 0x0000007404047228 */ /* 0x080fe40000000000 */
[----:B------:R-:W-:Y:S01]  /*14500*/  DMUL R2, R2, R116 ;  /* 0x0000007402027228 */ /* 0x000fe20000000000 */
        /* <DEDUP_REMOVED lines=28> */
.L_x_264:
        /* <DEDUP_REMOVED lines=23> */
.L_x_265:
[----:B------:R-:W-:Y:S05]  /*14840*/  BSYNC B0 ;  /* 0x0000000000007941 */ /* 0x000fea0003800000 */
.L_x_263:
        /* <DEDUP_REMOVED lines=21> */
.L_x_267:
        /* <DEDUP_REMOVED lines=19> */
.L_x_268:
[----:B------:R-:W-:Y:S05]  /*14ad0*/  BSYNC B0 ;  /* 0x0000000000007941 */ /* 0x000fea0003800000 */
.L_x_266:
        /* <DEDUP_REMOVED lines=39> */
.L_x_270:
        /* <DEDUP_REMOVED lines=23> */
.L_x_271:
[----:B------:R-:W-:Y:S05]  /*14ec0*/  BSYNC B0 ;  /* 0x0000000000007941 */ /* 0x000fea0003800000 */
.L_x_269:
        /* <DEDUP_REMOVED lines=21> */
.L_x_273:
        /* <DEDUP_REMOVED lines=19> */
.L_x_274:
[----:B------:R-:W-:Y:S05]  /*15150*/  BSYNC B0 ;  /* 0x0000000000007941 */ /* 0x000fea0003800000 */
.L_x_272:
        /* <DEDUP_REMOVED lines=37> */
.L_x_276:
        /* <DEDUP_REMOVED lines=23> */
.L_x_277:
[----:B------:R-:W-:Y:S05]  /*15520*/  BSYNC B0 ;  /* 0x0000000000007941 */ /* 0x000fea0003800000 */
.L_x_275:
        /* <DEDUP_REMOVED lines=21> */
.L_x_279:
        /* <DEDUP_REMOVED lines=19> */
.L_x_280:
[----:B------:R-:W-:Y:S05]  /*157b0*/  BSYNC B0 ;  /* 0x0000000000007941 */ /* 0x000fea0003800000 */
.L_x_278:
        /* <DEDUP_REMOVED lines=37> */
.L_x_282:
        /* <DEDUP_REMOVED lines=23> */
.L_x_283:
[----:B------:R-:W-:Y:S05]  /*15b80*/  BSYNC B0 ;  /* 0x0000000000007941 */ /* 0x000fea0003800000 */
.L_x_281:
        /* <DEDUP_REMOVED lines=21> */
.L_x_285:
        /* <DEDUP_REMOVED lines=19> */
.L_x_286:
[----:B------:R-:W-:Y:S05]  /*15e10*/  BSYNC B0 ;  /* 0x0000000000007941 */ /* 0x000fea0003800000 */
.L_x_284:
        /* <DEDUP_REMOVED lines=9> */
.L_x_262:
[----:B------:R-:W-:Y:S01]  /*15eb0*/  ULDC UR4, c[0x0][0x214] ;  /* 0x0000850000047ab9 */ /* 0x000fe20000000800 */
[C---:B------:R-:W-:Y:S01]  /*15ec0*/  VIADD R18, R113.reuse, 0x20 ;  /* 0x0000002071127836 */ /* 0x040fe20000000000 */
[----:B------:R-:W-:-:S04]  /*15ed0*/  ISETP.GE.AND P1, PT, R113, UR4, PT ;  /* 0x0000000471007c0c */ /* 0x000fc8000bf26270 */
[----:B------:R-:W-:Y:S01]  /*15ee0*/  ISETP.GE.AND P0, PT, R18, UR4, PT ;  /* 0x0000000412007c0c */ /* 0x000fe2000bf06270 */
[----:B------:R-:W-:Y:S01]  /*15ef0*/  ULDC.64 UR4, c[0x0][0x2b8] ;  /* 0x0000ae0000047ab9 */ /* 0x000fe20000000a00 */
[C---:B------:R-:W-:Y:S01]  /*15f00*/  ISETP.LT.AND P3, PT, R0.reuse, UR6, !P1 ;  /* 0x0000000600007c0c */ /* 0x040fe2000cf61270 */
[----:B------:R-:W-:Y:S01]  /*15f10*/  UIADD3 UR9, UP0, UR4, 0x100, URZ ;  /* 0x0000010004097890 */ /* 0x000fe2000ff1e03f */
[----:B------:R-:W-:Y:S01]  /*15f20*/  ISETP.LT.AND P6, PT, R0, UR6, !P0 ;  /* 0x0000000600007c0c */ /* 0x000fe2000c7c1270 */
[----:B------:R-:W-:Y:S02]  /*15f30*/  VIADD R0, R94, 0x9 ;  /* 0x000000095e007836 */ /* 0x000fe40000000000 */
[----:B------:R-:W-:-:S03]  /*15f40*/  UIADD3.X UR7, URZ, UR5, URZ, UP0, !UPT ;  /* 0x000000053f077290 */ /* 0x000fc600087fe43f */
[C---:B------:R-:W-:Y:S02]  /*15f50*/  ISETP.LT.AND P4, PT, R0.reuse, UR6, !P1 ;  /* 0x0000000600007c0c */ /* 0x040fe4000cf81270 */
[----:B------:R-:W-:Y:S01]  /*15f60*/  ISETP.LT.AND P5, PT, R0, UR6, !P0 ;  /* 0x0000000600007c0c */ /* 0x000fe2000c7a1270 */
[----:B------:R-:W-:Y:S02]  /*15f70*/  VIADD R0, R94, 0xa ;  /* 0x0000000a5e007836 */ /* 0x000fe40000000000 */
[----:B------:R-:W-:Y:S01]  /*15f80*/  @P3 STG.E.64 desc[UR14][R16.64], R24 ;  /* 0x0000001810003986 */ /* 0x000fe2000c101b0e */
[----:B------:R-:W-:-:S03]  /*15f90*/  IADD3 R18, P3, R16, UR4, RZ ;  /* 0x0000000410127c10 */ /* 0x000fc6000ff7e0ff */
[----:B------:R1:W-:Y:S01]  /*15fa0*/  @P6 STG.E.64 desc[UR14][R16.64+0x100], R14 ;  /* 0x0001000e10006986 */ /* 0x0003e2000c101b0e */
[----:B------:R-:W-:Y:S02]  /*15fb0*/  IADD3.X R19, R17, UR5, RZ, P3, !PT ;  /* 0x0000000511137c10 */ /* 0x000fe40009ffe4ff */
[----:B------:R-:W-:-:S03]  /*15fc0*/  IADD3 R20, P3, R16, UR9, RZ ;  /* 0x0000000910147c10 */ /* 0x000fc6000ff7e0ff */
[----:B------:R2:W-:Y:S01]  /*15fd0*/  @P4 STG.E.64 desc[UR14][R18.64], R12 ;  /* 0x0000000c12004986 */ /* 0x0005e2000c101b0e */
[----:B------:R-:W-:Y:S02]  /*15fe0*/  IADD3.X R21, R17, UR7, RZ, P3, !PT ;  /* 0x0000000711157c10 */ /* 0x000fe40009ffe4ff */
[C---:B------:R-:W-:Y:S02]  /*15ff0*/  ISETP.LT.AND P4, PT, R0.reuse, UR6, !P1 ;  /* 0x0000000600007c0c */ /* 0x040fe4000cf81270 */
[----:B------:R-:W-:Y:S01]  /*16000*/  ISETP.LT.AND P3, PT, R0, UR6, !P0 ;  /* 0x0000000600007c0c */ /* 0x000fe2000c761270 */
[----:B------:R-:W-:Y:S01]  /*16010*/  VIADD R0, R94, 0xb ;  /* 0x0000000b5e007836 */ /* 0x000fe20000000000 */
[----:B------:R3:W-:Y:S01]  /*16020*/  @P5 STG.E.64 desc[UR14][R20.64], R10 ;  /* 0x0000000a14005986 */ /* 0x0007e2000c101b0e */
[----:B------:R-:W-:-:S03]  /*16030*/  IADD3 R22, P5, R18, UR9, RZ ;  /* 0x0000000912167c10 */ /* 0x000fc6000ffbe0ff */
[C---:B------:R-:W-:Y:S02]  /*16040*/  ISETP.LT.AND P1, PT, R0.reuse, UR6, !P1 ;  /* 0x0000000600007c0c */ /* 0x040fe4000cf21270 */
[----:B------:R-:W-:Y:S02]  /*16050*/  ISETP.LT.AND P0, PT, R0, UR6, !P0 ;  /* 0x0000000600007c0c */ /* 0x000fe4000c701270 */
[----:B------:R-:W-:Y:S02]  /*16060*/  IADD3.X R23, R19, UR7, RZ, P5, !PT ;  /* 0x0000000713177c10 */ /* 0x000fe4000affe4ff */
[----:B-1----:R-:W-:-:S04]  /*16070*/  IADD3 R14, P6, R18, UR4, RZ ;  /* 0x00000004120e7c10 */ /* 0x002fc8000ffde0ff */
[----:B------:R-:W-:Y:S02]  /*16080*/  IADD3.X R15, R19, UR5, RZ, P6, !PT ;  /* 0x00000005130f7c10 */ /* 0x000fe4000b7fe4ff */
[C---:B--2---:R-:W-:Y:S02]  /*16090*/  IADD3 R18, P6, R14.reuse, UR4, RZ ;  /* 0x000000040e127c10 */ /* 0x044fe4000ffde0ff */
[----:B------:R-:W-:Y:S01]  /*160a0*/  IADD3 R12, P5, R14, UR9, RZ ;  /* 0x000000090e0c7c10 */ /* 0x000fe2000ffbe0ff */
[----:B------:R3:W-:Y:S01]  /*160b0*/  @P4 STG.E.64 desc[UR14][R14.64], R8 ;  /* 0x000000080e004986 */ /* 0x0007e2000c101b0e */
[C---:B------:R-:W-:Y:S02]  /*160c0*/  IADD3.X R19, R15.reuse, UR5, RZ, P6, !PT ;  /* 0x000000050f137c10 */ /* 0x040fe4000b7fe4ff */
[----:B------:R-:W-:Y:S01]  /*160d0*/  IADD3.X R13, R15, UR7, RZ, P5, !PT ;  /* 0x000000070f0d7c10 */ /* 0x000fe2000affe4ff */
[----:B------:R3:W-:Y:S04]  /*160e0*/  @P3 STG.E.64 desc[UR14][R22.64], R6 ;  /* 0x0000000616003986 */ /* 0x0007e8000c101b0e */
[----:B------:R3:W-:Y:S04]  /*160f0*/  @P1 STG.E.64 desc[UR14][R18.64], R4 ;  /* 0x0000000412001986 */ /* 0x0007e8000c101b0e */
[----:B------:R3:W-:Y:S02]  /*16100*/  @P0 STG.E.64 desc[UR14][R12.64], R2 ;  /* 0x000000020c000986 */ /* 0x0007e4000c101b0e */
.L_x_287:
[----:B------:R-:W-:Y:S05]  /*16110*/  BSYNC B1 ;  /* 0x0000000000017941 */ /* 0x000fea0003800000 */
.L_x_261:
[----:B------:R-:W-:Y:S01]  /*16120*/  BAR.SYNC.DEFER_BLOCKING 0x0 ;  /* 0x0000000000007b1d */ /* 0x000fe20000010000 */
[----:B------:R-:W-:-:S05]  /*16130*/  VIADD R0, R94, 0x10 ;  /* 0x000000105e007836 */ /* 0x000fca0000000000 */
[----:B------:R-:W-:Y:S01]  /*16140*/  ULDC.64 UR4, c[0x0][0x2d0] ;  /* 0x0000b40000047ab9 */ /* 0x000fe20000000a00 */
[----:B------:R-:W-:Y:S01]  /*16150*/  BSSY B1, `(.L_x_288) ;  /* 0x00001da000017945 */ /* 0x000fe20003800000 */
[----:B------:R-:W-:-:S04]  /*16160*/  IADD3 R16, P0, R16, UR4, RZ ;  /* 0x0000000410107c10 */ /* 0x000fc8000ff1e0ff */
[----:B------:R-:W-:Y:S01]  /*16170*/  IADD3.X R17, R17, UR5, RZ, P0, !PT ;  /* 0x0000000511117c10 */ /* 0x000fe200087fe4ff */
[----:B------:R-:W-:-:S04]  /*16180*/  DEPBAR.LE SB5, 0x5 ;  /* 0x0000d1400000791a */ /* 0x000fc80000000000 */
[----:B------:R-:W-:Y:S04]  /*16190*/  STS.128 [R95], R36 ;  /* 0x000000245f007388 */ /* 0x000fe80000000c00 */
[----:B------:R-:W-:Y:S04]  /*161a0*/  STS.128 [R95+0x40], R40 ;  /* 0x000040285f007388 */ /* 0x000fe80000000c00 */
[----:B------:R-:W-:Y:S01]  /*161b0*/  STS.128 [R95+0x80], R44 ;  /* 0x0000802c5f007388 */ /* 0x000fe20000000c00 */
[----:B------:R-:W-:-:S04]  /*161c0*/  DEPBAR.LE SB5, 0x4 ;  /* 0x0000d1000000791a */ /* 0x000fc80000000000 */
[----:B------:R-:W-:Y:S01]  /*161d0*/  STS.128 [R95+0xc0], R48 ;  /* 0x0000c0305f007388 */ /* 0x000fe20000000c00 */
[----:B------:R-:W-:Y:S06]  /*161e0*/  BAR.SYNC.DEFER_BLOCKING 0x0 ;  /* 0x0000000000007b1d */ /* 0x000fec0000010000 */
[----:B---3--:R-:W2:Y:S04]  /*161f0*/  LDS.64 R20, [R93+UR8] ;  /* 0x000000085d147984 */ /* 0x008ea80008000a00 */
[----:B------:R-:W3:Y:S04]  /*16200*/  LDS.64 R14, [R93+UR8+0x100] ;  /* 0x000100085d0e7984 */ /* 0x000ee80008000a00 */
[----:B------:R-:W4:Y:S04]  /*16210*/  LDS.64 R12, [R93+UR8+0x220] ;  /* 0x000220085d0c7984 */ /* 0x000f280008000a00 */
[----:B------:R-:W4:Y:S04]  /*16220*/  LDS.64 R10, [R93+UR8+0x320] ;  /* 0x000320085d0a7984 */ /* 0x000f280008000a00 */
[----:B-1----:R-:W1:Y:S04]  /*16230*/  LDS.64 R8, [R93+UR8+0x440] ;  /* 0x000440085d087984 */ /* 0x002e680008000a00 */
[----:B------:R-:W1:Y:S04]  /*16240*/  LDS.64 R6, [R93+UR8+0x540] ;  /* 0x000540085d067984 */ /* 0x000e680008000a00 */
[----:B------:R-:W1:Y:S04]  /*16250*/  LDS.64 R4, [R93+UR8+0x660] ;  /* 0x000660085d047984 */ /* 0x000e680008000a00 */
[----:B------:R-:W1:Y:S01]  /*16260*/  LDS.64 R2, [R93+UR8+0x760] ;  /* 0x000760085d027984 */ /* 0x000e620008000a00 */
[----:B--2---:R-:W-:-:S02]  /*16270*/  DMUL R20, R20, R116 ;  /* 0x0000007414147228 */ /* 0x004fc40000000000 */
[-C--:B---3--:R-:W-:Y:S02]  /*16280*/  DMUL R14, R14, R116.reuse ;  /* 0x000000740e0e7228 */ /* 0x088fe40000000000 */
[-C--:B----4-:R-:W-:Y:S02]  /*16290*/  DMUL R12, R12, R116.reuse ;  /* 0x000000740c0c7228 */ /* 0x090fe40000000000 */
[-C--:B------:R-:W-:Y:S02]  /*162a0*/  DMUL R10, R10, R116.reuse ;  /* 0x000000740a0a7228 */ /* 0x080fe40000000000 */
[-C--:B-1----:R-:W-:Y:S02]  /*162b0*/  DMUL R8, R8, R116.reuse ;  /* 0x0000007408087228 */ /* 0x082fe40000000000 */
[-C--:B------:R-:W-:Y:S02]  /*162c0*/  DMUL R6, R6, R116.reuse ;  /* 0x0000007406067228 */ /* 0x080fe40000000000 */
[----:B------:R-:W-:-:S02]  /*162d0*/  DMUL R4, R4, R116 ;  /* 0x0000007404047228 */ /* 0x000fc40000000000 */
        /* <DEDUP_REMOVED lines=29> */
.L_x_291:
        /* <DEDUP_REMOVED lines=23> */
.L_x_292:
[----:B------:R-:W-:Y:S05]  /*16620*/  BSYNC B0 ;  /* 0x0000000000007941 */ /* 0x000fea0003800000 */
.L_x_290:
        /* <DEDUP_REMOVED lines=21> */
.L_x_294:
        /* <DEDUP_REMOVED lines=19> */
.L_x_295:
[----:B------:R-:W-:Y:S05]  /*168b0*/  BSYNC B0 ;  /* 0x0000000000007941 */ /* 0x000fea0003800000 */
.L_x_293:
        /* <DEDUP_REMOVED lines=39> */
.L_x_297:
        /* <DEDUP_REMOVED lines=23> */
.L_x_298:
[----:B------:R-:W-:Y:S05]  /*16ca0*/  BSYNC B0 ;  /* 0x0000000000007941 */ /* 0x000fea0003800000 */
.L_x_296:
        /* <DEDUP_REMOVED lines=21> */
.L_x_300:
        /* <DEDUP_REMOVED lines=19> */
.L_x_301:
[----:B------:R-:W-:Y:S05]  /*16f30*/  BSYNC B0 ;  /* 0x0000000000007941 */ /* 0x000fea0003800000 */
.L_x_299:
        /* <DEDUP_REMOVED lines=37> */
.L_x_303:
        /* <DEDUP_REMOVED lines=23> */
.L_x_304:
[----:B------:R-:W-:Y:S05]  /*17300*/  BSYNC B0 ;  /* 0x0000000000007941 */ /* 0x000fea0003800000 */
.L_x_302:
        /* <DEDUP_REMOVED lines=21> */
.L_x_306:
        /* <DEDUP_REMOVED lines=19> */
.L_x_307:
[----:B------:R-:W-:Y:S05]  /*17590*/  BSYNC B0 ;  /* 0x0000000000007941 */ /* 0x000fea0003800000 */
.L_x_305:
        /* <DEDUP_REMOVED lines=37> */
.L_x_309:
        /* <DEDUP_REMOVED lines=23> */
.L_x_310:
[----:B------:R-:W-:Y:S05]  /*17960*/  BSYNC B0 ;  /* 0x0000000000007941 */ /* 0x000fea0003800000 */
.L_x_308:
        /* <DEDUP_REMOVED lines=21> */
.L_x_312:
        /* <DEDUP_REMOVED lines=19> */
.L_x_313:
[----:B------:R-:W-:Y:S05]  /*17bf0*/  BSYNC B0 ;  /* 0x0000000000007941 */ /* 0x000fea0003800000 */
.L_x_311:
        /* <DEDUP_REMOVED lines=9> */
.L_x_289:
        /* <DEDUP_REMOVED lines=13> */
[----:B------:R1:W-:Y:S01]  /*17d60*/  @P3 STG.E.64 desc[UR14][R16.64], R20 ;  /* 0x0000001410003986 */ /* 0x0003e2000c101b0e */
        /* <DEDUP_REMOVED lines=9> */
[----:B------:R3:W-:Y:S04]  /*17e00*/  @P5 STG.E.64 desc[UR14][R22.64], R10 ;  /* 0x0000000a16005986 */ /* 0x0007e8000c101b0e */
[----:B------:R-:W-:-:S02]  /*17e10*/  ISETP.LT.AND P1, PT, R0, UR6, !P1 ;  /* 0x0000000600007c0c */ /* 0x000fc4000cf21270 */
[----:B------:R-:W-:Y:S02]  /*17e20*/  ISETP.LT.AND P0, PT, R0, UR6, !P0 ;  /* 0x0000000600007c0c */ /* 0x000fe4000c701270 */
[C---:B-1----:R-:W-:Y:S02]  /*17e30*/  IADD3 R20, P5, R18.reuse, UR9, RZ ;  /* 0x0000000912147c10 */ /* 0x042fe4000ffbe0ff */
[----:B--2---:R-:W-:Y:S02]  /*17e40*/  IADD3 R14, P6, R18, UR4, RZ ;  /* 0x00000004120e7c10 */ /* 0x004fe4000ffde0ff */
[C---:B------:R-:W-:Y:S02]  /*17e50*/  IADD3.X R21, R19.reuse, UR7, RZ, P5, !PT ;  /* 0x0000000713157c10 */ /* 0x040fe4000affe4ff */
[----:B------:R-:W-:Y:S02]  /*17e60*/  IADD3.X R15, R19, UR5, RZ, P6, !PT ;  /* 0x00000005130f7c10 */ /* 0x000fe4000b7fe4ff */
[----:B---3--:R-:W-:-:S02]  /*17e70*/  IADD3 R18, P6, R14, UR4, RZ ;  /* 0x000000040e127c10 */ /* 0x008fc4000ffde0ff */
[----:B------:R-:W-:Y:S01]  /*17e80*/  IADD3 R12, P5, R14, UR9, RZ ;  /* 0x000000090e0c7c10 */ /* 0x000fe2000ffbe0ff */
[----:B------:R2:W-:Y:S01]  /*17e90*/  @P4 STG.E.64 desc[UR14][R14.64], R8 ;  /* 0x000000080e004986 */ /* 0x0005e2000c101b0e */
[C---:B------:R-:W-:Y:S02]  /*17ea0*/  IADD3.X R19, R15.reuse, UR5, RZ, P6, !PT ;  /* 0x000000050f137c10 */ /* 0x040fe4000b7fe4ff */
[----:B------:R-:W-:Y:S01]  /*17eb0*/  IADD3.X R13, R15, UR7, RZ, P5, !PT ;  /* 0x000000070f0d7c10 */ /* 0x000fe2000affe4ff */
[----:B------:R2:W-:Y:S04]  /*17ec0*/  @P3 STG.E.64 desc[UR14][R20.64], R6 ;  /* 0x0000000614003986 */ /* 0x0005e8000c101b0e */
[----:B------:R2:W-:Y:S04]  /*17ed0*/  @P1 STG.E.64 desc[UR14][R18.64], R4 ;  /* 0x0000000412001986 */ /* 0x0005e8000c101b0e */
[----:B------:R2:W-:Y:S02]  /*17ee0*/  @P0 STG.E.64 desc[UR14][R12.64], R2 ;  /* 0x000000020c000986 */ /* 0x0005e4000c101b0e */
.L_x_314:
[----:B------:R-:W-:Y:S05]  /*17ef0*/  BSYNC B1 ;  /* 0x0000000000017941 */ /* 0x000fea0003800000 */
.L_x_288:
[----:B------:R-:W-:Y:S01]  /*17f00*/  BAR.SYNC.DEFER_BLOCKING 0x0 ;  /* 0x0000000000007b1d */ /* 0x000fe20000010000 */
[----:B------:R-:W-:-:S05]  /*17f10*/  VIADD R0, R94, 0x18 ;  /* 0x000000185e007836 */ /* 0x000fca0000000000 */
[----:B------:R-:W-:Y:S02]  /*17f20*/  ULDC.64 UR4, c[0x0][0x2d0] ;  /* 0x0000b40000047ab9 */ /* 0x000fe40000000a00 */
[----:B--2---:R-:W-:-:S04]  /*17f30*/  IADD3 R14, P0, R16, UR4, RZ ;  /* 0x00000004100e7c10 */ /* 0x004fc8000ff1e0ff */
[----:B------:R-:W-:Y:S01]  /*17f40*/  IADD3.X R15, R17, UR5, RZ, P0, !PT ;  /* 0x00000005110f7c10 */ /* 0x000fe200087fe4ff */
[----:B-----5:R-:W-:Y:S04]  /*17f50*/  STS.128 [R95], R64 ;  /* 0x000000405f007388 */ /* 0x020fe80000000c00 */
[----:B------:R-:W-:Y:S04]  /*17f60*/  STS.128 [R95+0x40], R60 ;  /* 0x0000403c5f007388 */ /* 0x000fe80000000c00 */
[----:B------:R-:W-:Y:S04]  /*17f70*/  STS.128 [R95+0x80], R56 ;  /* 0x000080385f007388 */ /* 0x000fe80000000c00 */
[----:B------:R-:W-:Y:S01]  /*17f80*/  STS.128 [R95+0xc0], R52 ;  /* 0x0000c0345f007388 */ /* 0x000fe20000000c00 */
[----:B------:R-:W-:Y:S06]  /*17f90*/  BAR.SYNC.DEFER_BLOCKING 0x0 ;  /* 0x0000000000007b1d */ /* 0x000fec0000010000 */
[----:B------:R-:W2:Y:S04]  /*17fa0*/  LDS.64 R18, [R93+UR8] ;  /* 0x000000085d127984 */ /* 0x000ea80008000a00 */
[----:B------:R-:W3:Y:S04]  /*17fb0*/  LDS.64 R12, [R93+UR8+0x100] ;  /* 0x000100085d0c7984 */ /* 0x000ee80008000a00 */
[----:B------:R-:W4:Y:S04]  /*17fc0*/  LDS.64 R10, [R93+UR8+0x220] ;  /* 0x000220085d0a7984 */ /* 0x000f280008000a00 */
[----:B-1----:R-:W1:Y:S04]  /*17fd0*/  LDS.64 R8, [R93+UR8+0x320] ;  /* 0x000320085d087984 */ /* 0x002e680008000a00 */
[----:B------:R-:W1:Y:S04]  /*17fe0*/  LDS.64 R6, [R93+UR8+0x440] ;  /* 0x000440085d067984 */ /* 0x000e680008000a00 */
[----:B------:R-:W1:Y:S04]  /*17ff0*/  LDS.64 R4, [R93+UR8+0x540] ;  /* 0x000540085d047984 */ /* 0x000e680008000a00 */
[----:B------:R-:W1:Y:S04]  /*18000*/  LDS.64 R2, [R93+UR8+0x660] ;  /* 0x000660085d027984 */ /* 0x000e680008000a00 */
[----:B------:R-:W1:Y:S01]  /*18010*/  LDS.64 R20, [R93+UR8+0x760] ;  /* 0x000760085d147984 */ /* 0x000e620008000a00 */
[----:B--2---:R-:W-:-:S02]  /*18020*/  DMUL R18, R18, R116 ;  /* 0x0000007412127228 */ /* 0x004fc40000000000 */
[-C--:B---3--:R-:W-:Y:S02]  /*18030*/  DMUL R12, R12, R116.reuse ;  /* 0x000000740c0c7228 */ /* 0x088fe40000000000 */
[-C--:B----4-:R-:W-:Y:S02]  /*18040*/  DMUL R10, R10, R116.reuse ;  /* 0x000000740a0a7228 */ /* 0x090fe40000000000 */
[-C--:B-1----:R-:W-:Y:S02]  /*18050*/  DMUL R8, R8, R116.reuse ;  /* 0x0000007408087228 */ /* 0x082fe40000000000 */
[-C--:B------:R-:W-:Y:S02]  /*18060*/  DMUL R6, R6, R116.reuse ;  /* 0x0000007406067228 */ /* 0x080fe40000000000 */
        /* <DEDUP_REMOVED lines=31> */
.L_x_317:
        /* <DEDUP_REMOVED lines=23> */
.L_x_318:
[----:B------:R-:W-:Y:S05]  /*183d0*/  BSYNC B0 ;  /* 0x0000000000007941 */ /* 0x000fea0003800000 */
.L_x_316:
        /* <DEDUP_REMOVED lines=21> */
.L_x_320:
        /* <DEDUP_REMOVED lines=19> */
.L_x_321:
[----:B------:R-:W-:Y:S05]  /*18660*/  BSYNC B0 ;  /* 0x0000000000007941 */ /* 0x000fea0003800000 */
.L_x_319:
        /* <DEDUP_REMOVED lines=39> */
.L_x_323:
        /* <DEDUP_REMOVED lines=23> */
.L_x_324:
[----:B------:R-:W-:Y:S05]  /*18a50*/  BSYNC B0 ;  /* 0x0000000000007941 */ /* 0x000fea0003800000 */
.L_x_322:
        /* <DEDUP_REMOVED lines=21> */
.L_x_326:
        /* <DEDUP_REMOVED lines=19> */
.L_x_327:
[----:B------:R-:W-:Y:S05]  /*18ce0*/  BSYNC B0 ;  /* 0x0000000000007941 */ /* 0x000fea0003800000 */
.L_x_325:
        /* <DEDUP_REMOVED lines=39> */
.L_x_329:
        /* <DEDUP_REMOVED lines=23> */
.L_x_330:
[----:B------:R-:W-:Y:S05]  /*190d0*/  BSYNC B0 ;  /* 0x0000000000007941 */ /* 0x000fea0003800000 */
.L_x_328:
        /* <DEDUP_REMOVED lines=21> */
.L_x_332:
        /* <DEDUP_REMOVED lines=19> */
.L_x_333:
[----:B------:R-:W-:Y:S05]  /*19360*/  BSYNC B0 ;  /* 0x0000000000007941 */ /* 0x000fea0003800000 */
.L_x_331:
        /* <DEDUP_REMOVED lines=37> */
.L_x_335:
        /* <DEDUP_REMOVED lines=23> */
.L_x_336:
[----:B------:R-:W-:Y:S05]  /*19730*/  BSYNC B0 ;  /* 0x0000000000007941 */ /* 0x000fea0003800000 */
.L_x_334:
        /* <DEDUP_REMOVED lines=22> */
.L_x_338:
[----:B-1----:R-:W1:Y:S01]  /*198a0*/  I2F.U32.RP R3, R5 ;  /* 0x0000000500037306 */ /* 0x002e620000209000 */
        /* <DEDUP_REMOVED lines=18> */
.L_x_339:
[----:B------:R-:W-:Y:S05]  /*199d0*/  BSYNC B0 ;  /* 0x0000000000007941 */ /* 0x000fea0003800000 */
.L_x_337:
[--C-:B------:R-:W-:Y:S02]  /*199e0*/  SHF.R.U64 R5, R102, 0x3, R103.reuse ;  /* 0x0000000366057819 */ /* 0x100fe40000001267 */
[----:B------:R-:W-:Y:S02]  /*199f0*/  SHF.R.U32.HI R3, RZ, 0x3, R103 ;  /* 0x00000003ff037819 */ /* 0x000fe40000011667 */
[----:B------:R-:W-:-:S04]  /*19a00*/  ISETP.GE.U32.AND P1, PT, R0, R5, PT ;  /* 0x000000050000720c */ /* 0x000fc80003f26070 */
[----:B------:R-:W-:-:S13]  /*19a10*/  ISETP.GE.U32.AND.EX P0, PT, R4, R3, P0, P1 ;  /* 0x000000030400720c */ /* 0x000fda0000706110 */
[----:B------:R-:W-:Y:S05]  /*19a20*/  @!P0 BRA `(.L_x_233) ;  /* 0x0000000000a08947 */ /* 0x000fea0003800000 */
[----:B------:R1:W-:Y:S01]  /*19a30*/  STG.E.64 desc[UR14][R6.64+0x100], R116 ;  /* 0x0001007406007986 */ /* 0x0003e2000c101b0e */
[----:B------:R-:W-:Y:S05]  /*19a40*/  BRA `(.L_x_233) ;  /* 0x0000000000987947 */ /* 0x000fea0003800000 */
.L_x_315:
        /* <DEDUP_REMOVED lines=9> */
[----:B------:R-:W-:Y:S02]  /*19ae0*/  UIADD3.X UR7, URZ, UR5, URZ, UP0, !UPT ;  /* 0x000000053f077290 */ /* 0x000fe400087fe43f */
[----:B------:R-:W-:Y:S02]  /*19af0*/  IADD3 R20, P6, R14, UR8, RZ ;  /* 0x000000080e147c10 */ /* 0x000fe4000ffde0ff */
[C---:B------:R-:W-:Y:S02]  /*19b00*/  ISETP.LT.AND P4, PT, R0.reuse, UR6, !P0 ;  /* 0x0000000600007c0c */ /* 0x040fe4000c781270 */
[----:B------:R-:W-:Y:S01]  /*19b10*/  ISETP.LT.AND P3, PT, R0, UR6, !P5 ;  /* 0x0000000600007c0c */ /* 0x000fe2000ef61270 */
[C---:B------:R-:W-:Y:S01]  /*19b20*/  VIADD R0, R94.reuse, 0x1a ;  /* 0x0000001a5e007836 */ /* 0x040fe20000000000 */
[----:B------:R-:W-:Y:S01]  /*19b30*/  @P2 STG.E.64 desc[UR14][R14.64], R18 ;  /* 0x000000120e002986 */ /* 0x000fe2000c101b0e */
[----:B------:R-:W-:Y:S01]  /*19b40*/  VIADD R94, R94, 0x1b ;  /* 0x0000001b5e5e7836 */ /* 0x000fe20000000000 */
[----:B------:R-:W-:-:S02]  /*19b50*/  IADD3.X R21, R15, UR7, RZ, P6, !PT ;  /* 0x000000070f157c10 */ /* 0x000fc4000b7fe4ff */
[----:B------:R1:W-:Y:S01]  /*19b60*/  @P1 STG.E.64 desc[UR14][R14.64+0x100], R12 ;  /* 0x0001000c0e001986 */ /* 0x0003e2000c101b0e */
[----:B------:R-:W-:Y:S02]  /*19b70*/  IADD3 R16, P1, R14, UR4, RZ ;  /* 0x000000040e107c10 */ /* 0x000fe4000ff3e0ff */
[C---:B------:R-:W-:Y:S02]  /*19b80*/  ISETP.LT.AND P2, PT, R0.reuse, UR6, !P0 ;  /* 0x0000000600007c0c */ /* 0x040fe4000c741270 */
[----:B------:R-:W-:Y:S02]  /*19b90*/  IADD3.X R17, R15, UR5, RZ, P1, !PT ;  /* 0x000000050f117c10 */ /* 0x000fe40008ffe4ff */
[----:B------:R-:W-:Y:S02]  /*19ba0*/  ISETP.LT.AND P1, PT, R0, UR6, !P5 ;  /* 0x0000000600007c0c */ /* 0x000fe4000ef21270 */
[C---:B------:R-:W-:Y:S01]  /*19bb0*/  ISETP.LT.AND P0, PT, R94.reuse, UR6, !P0 ;  /* 0x000000065e007c0c */ /* 0x040fe2000c701270 */
[----:B------:R2:W-:Y:S01]  /*19bc0*/  @P4 STG.E.64 desc[UR14][R16.64], R10 ;  /* 0x0000000a10004986 */ /* 0x0005e2000c101b0e */
[----:B------:R-:W-:-:S02]  /*19bd0*/  ISETP.LT.AND P5, PT, R94, UR6, !P5 ;  /* 0x000000065e007c0c */ /* 0x000fc4000efa1270 */
[C---:B------:R-:W-:Y:S01]  /*19be0*/  IADD3 R22, P6, R16.reuse, UR8, RZ ;  /* 0x0000000810167c10 */ /* 0x040fe2000ffde0ff */
[----:B------:R2:W-:Y:S03]  /*19bf0*/  @P3 STG.E.64 desc[UR14][R20.64], R8 ;  /* 0x0000000814003986 */ /* 0x0005e6000c101b0e */
[----:B------:R-:W-:Y:S02]  /*19c00*/  IADD3.X R23, R17, UR7, RZ, P6, !PT ;  /* 0x0000000711177c10 */ /* 0x000fe4000b7fe4ff */
[----:B-1----:R-:W-:-:S04]  /*19c10*/  IADD3 R12, P4, R16, UR4, RZ ;  /* 0x00000004100c7c10 */ /* 0x002fc8000ff9e0ff */
        /* <DEDUP_REMOVED lines=9> */
.L_x_233:
[----:B------:R-:W-:Y:S05]  /*19cb0*/  BSYNC B2 ;  /* 0x0000000000027941 */ /* 0x000fea0003800000 */
.L_x_17:
[----:B-12---:R-:W1:Y:S08]  /*19cc0*/  LDC R2, c[0x0][0x224] ;  /* 0x00008900ff027b82 */ /* 0x006e700000000800 */
[----:B------:R-:W2:Y:S01]  /*19cd0*/  LDC R0, c[0x0][0x320] ;  /* 0x0000c800ff007b82 */ /* 0x000ea20000000800 */
[----:B-1----:R-:W-:-:S04]  /*19ce0*/  ISETP.GT.AND P0, PT, R2, 0x1, PT ;  /* 0x000000010200780c */ /* 0x002fc80003f04270 */
[----:B--2---:R-:W-:-:S13]  /*19cf0*/  ISETP.EQ.AND P0, PT, R0, RZ, P0 ;  /* 0x000000ff0000720c */ /* 0x004fda0000702270 */
[----:B------:R-:W-:Y:S05]  /*19d00*/  @!P0 EXIT ;  /* 0x000000000000894d */ /* 0x000fea0003800000 */
[----:B------:R-:W1:Y:S01]  /*19d10*/  S2R R0, SR_TID.X ;  /* 0x0000000000007919 */ /* 0x000e620000002100 */
[----:B------:R-:W-:Y:S01]  /*19d20*/  VIADD R3, R110, 0x1 ;  /* 0x000000016e037836 */ /* 0x000fe20000000000 */
[----:B------:R-:W-:Y:S04]  /*19d30*/  BAR.SYNC.DEFER_BLOCKING 0x0 ;  /* 0x0000000000007b1d */ /* 0x000fe80000010000 */
[----:B------:R-:W-:-:S04]  /*19d40*/  ISETP.NE.AND P1, PT, R3, R2, PT ;  /* 0x000000020300720c */ /* 0x000fc80003f25270 */
[----:B------:R-:W-:Y:S02]  /*19d50*/  SEL R2, R3, RZ, P1 ;  /* 0x000000ff03027207 */ /* 0x000fe40000800000 */
[----:B-1----:R-:W-:-:S13]  /*19d60*/  ISETP.GT.AND P0, PT, R0, RZ, PT ;  /* 0x000000ff0000720c */ /* 0x002fda0003f04270 */
[----:B------:R-:W-:Y:S05]  /*19d70*/  @P0 EXIT ;  /* 0x000000000000094d */ /* 0x000fea0003800000 */
[----:B------:R-:W1:Y:S01]  /*19d80*/  S2R R3, SR_CTAID.Y ;  /* 0x0000000000037919 */ /* 0x000e620000002600 */
[----:B------:R-:W2:Y:S01]  /*19d90*/  S2UR UR6, SR_CTAID.X ;  /* 0x00000000000679c3 */ /* 0x000ea20000002500 */
[----:B------:R-:W-:Y:S01]  /*19da0*/  ULDC UR5, c[0x0][0x228] ;  /* 0x00008a0000057ab9 */ /* 0x000fe20000000800 */
[----:B------:R-:W-:Y:S02]  /*19db0*/  UMOV UR4, 0xffffffff ;  /* 0xffffffff00047882 */ /* 0x000fe40000000000 */
[----:B------:R-:W-:-:S04]  /*19dc0*/  USHF.L.U32 UR4, UR4, UR5, URZ ;  /* 0x0000000504047299 */ /* 0x000fc8000800063f */
[----:B------:R-:W4:Y:S08]  /*19dd0*/  LDC R0, c[0x0][0x21c] ;  /* 0x00008700ff007b82 */ /* 0x000f300000000800 */
[----:B---3--:R-:W3:Y:S01]  /*19de0*/  LDC.64 R4, c[0x0][0x370] ;  /* 0x0000dc00ff047b82 */ /* 0x008ee20000000a00 */
[----:B--2---:R-:W-:Y:S01]  /*19df0*/  ULOP3.LUT UR4, UR6, UR4, URZ, 0x30, !UPT ;  /* 0x0000000406047292 */ /* 0x004fe2000f8e303f */
[----:B-1----:R-:W-:Y:S01]  /*19e00*/  SHF.L.U32 R3, R3, UR5, RZ ;  /* 0x0000000503037c19 */ /* 0x002fe200080006ff */
[----:B------:R-:W-:-:S04]  /*19e10*/  USHF.R.S32.HI UR5, URZ, UR5, UR6 ;  /* 0x000000053f057299 */ /* 0x000fc80008011406 */
[----:B------:R-:W-:-:S05]  /*19e20*/  IADD3 R3, R3, UR4, RZ ;  /* 0x0000000403037c10 */ /* 0x000fca000fffe0ff */
[----:B----4-:R-:W-:-:S04]  /*19e30*/  IMAD R3, R3, R0, UR5 ;  /* 0x0000000503037e24 */ /* 0x010fc8000f8e0200 */
[----:B---3--:R-:W-:Y:S01]  /*19e40*/  IMAD.WIDE R4, R3, 0x4, R4 ;  /* 0x0000000403047825 */ /* 0x008fe200078e0204 */
[----:B------:R-:W-:Y:S01]  /*19e50*/  @!PT LDS RZ, [RZ] ;  /* 0x00000000fffff984 */ /* 0x000fe20000000800 */
[----:B------:R-:W-:Y:S01]  /*19e60*/  @!PT LDS RZ, [RZ] ;  /* 0x00000000fffff984 */ /* 0x000fe20000000800 */
[----:B------:R-:W-:Y:S01]  /*19e70*/  @!PT LDS RZ, [RZ] ;  /* 0x00000000fffff984 */ /* 0x000fe20000000800 */
[----:B------:R-:W-:Y:S01]  /*19e80*/  @!PT LDS RZ, [RZ] ;  /* 0x00000000fffff984 */ /* 0x000fe20000000800 */
[----:B------:R-:W-:Y:S06]  /*19e90*/  MEMBAR.ALL.GPU ;  /* 0x0000000000007992 */ /* 0x000fec000000a000 */
[----:B------:R-:W-:-:S00]  /*19ea0*/  ERRBAR ;  /* 0x00000000000079ab */ /* 0x000fc00000000000 */
[----:B------:R-:W-:Y:S06]  /*19eb0*/  CGAERRBAR ;  /* 0x00000000000075ab */ /* 0x000fec0000000000 */
[----:B------:R-:W-:Y:S01]  /*19ec0*/  STG.E.STRONG.GPU desc[UR14][R4.64], R2 ;  /* 0x0000000204007986 */ /* 0x000fe2000c10f90e */
[----:B------:R-:W-:Y:S05]  /*19ed0*/  EXIT ;  /* 0x000000000000794d */ /* 0x000fea0003800000 */
        .weak           $__internal_0_$__cuda_sm20_div_u64
        .type           $__internal_0_$__cuda_sm20_div_u64,@function
        .size           $__internal_0_$__cuda_sm20_div_u64,($__internal_1_$__cuda_sm20_rem_u64 - $__internal_0_$__cuda_sm20_div_u64)
$__internal_0_$__cuda_sm20_div_u64:
[----:B------:R-:W-:-:S06]  /*19ee0*/  IMAD.MOV.U32 R105, RZ, RZ, R103 ;  /* 0x000000ffff697224 */ /* 0x000fcc00078e0067 */
[----:B------:R-:W1:Y:S08]  /*19ef0*/  I2F.U64.RP R105, R104 ;  /* 0x0000006800697312 */ /* 0x000e700000309000 */
[----:B-1----:R-:W1:Y:S02]  /*19f00*/  MUFU.RCP R101, R105 ;  /* 0x0000006900657308 */ /* 0x002e640000001000 */
[----:B-1----:R-:W-:-:S06]  /*19f10*/  IADD3 R101, R101, 0x1ffffffe, RZ ;  /* 0x1ffffffe65657810 */ /* 0x002fcc0007ffe0ff */
[----:B------:R-:W1:Y:S02]  /*19f20*/  F2I.U64.TRUNC R108, R101 ;  /* 0x00000065006c7311 */ /* 0x000e64000020d800 */
[----:B-1----:R-:W-:-:S04]  /*19f30*/  IMAD.WIDE.U32 R106, R108, R104, RZ ;  /* 0x000000686c6a7225 */ /* 0x002fc800078e00ff */
[C---:B------:R-:W-:Y:S01]  /*19f40*/  IMAD R97, R108.reuse, R103, R107 ;  /* 0x000000676c617224 */ /* 0x040fe200078e026b */
[----:B------:R-:W-:Y:S02]  /*19f50*/  IADD3 R100, P3, RZ, -R106, RZ ;  /* 0x8000006aff647210 */ /* 0x000fe40007f7e0ff */
[----:B------:R-:W-:Y:S01]  /*19f60*/  MOV R107, R108 ;  /* 0x0000006c006b7202 */ /* 0x000fe20000000f00 */
[----:B------:R-:W-:Y:S02]  /*19f70*/  IMAD R98, R109, R104, R97 ;  /* 0x000000686d627224 */ /* 0x000fe400078e0261 */
[----:B------:R-:W-:-:S04]  /*19f80*/  IMAD.HI.U32 R106, R108, R100, RZ ;  /* 0x000000646c6a7227 */ /* 0x000fc800078e00ff */
[----:B------:R-:W-:-:S04]  /*19f90*/  IMAD.X R98, RZ, RZ, ~R98, P3 ;  /* 0x000000ffff627224 */ /* 0x000fc800018e0e62 */
[----:B------:R-:W-:-:S04]  /*19fa0*/  IMAD.WIDE.U32 R106, P5, R108, R98, R106 ;  /* 0x000000626c6a7225 */ /* 0x000fc800078a006a */
[C---:B------:R-:W-:Y:S02]  /*19fb0*/  IMAD R97, R109.reuse, R98, RZ ;  /* 0x000000626d617224 */ /* 0x040fe400078e02ff */
[----:B------:R-:W-:-:S04]  /*19fc0*/  IMAD.HI.U32 R100, P4, R109, R100, R106 ;  /* 0x000000646d647227 */ /* 0x000fc8000788006a */
[----:B------:R-:W-:Y:S01]  /*19fd0*/  IMAD.HI.U32 R98, R109, R98, RZ ;  /* 0x000000626d627227 */ /* 0x000fe200078e00ff */
[----:B------:R-:W-:-:S03]  /*19fe0*/  IADD3 R107, P3, R97, R100, RZ ;  /* 0x00000064616b7210 */ /* 0x000fc60007f7e0ff */
[----:B------:R-:W-:Y:S02]  /*19ff0*/  IMAD.X R98, R98, 0x1, R109, P5 ;  /* 0x0000000162627824 */ /* 0x000fe400028e066d */
[----:B------:R-:W-:-:S03]  /*1a000*/  IMAD.WIDE.U32 R108, R107, R104, RZ ;  /* 0x000000686b6c7225 */ /* 0x000fc600078e00ff */
[----:B------:R-:W-:Y:S01]  /*1a010*/  IADD3.X R101, RZ, RZ, R98, P3, P4 ;  /* 0x000000ffff657210 */ /* 0x000fe20001fe8462 */
[----:B------:R-:W-:Y:S01]  /*1a020*/  IMAD R98, R107, R103, R109 ;  /* 0x000000676b627224 */ /* 0x000fe200078e026d */
[----:B------:R-:W-:-:S03]  /*1a030*/  IADD3 R100, P3, RZ, -R108, RZ ;  /* 0x8000006cff647210 */ /* 0x000fc60007f7e0ff */
[----:B------:R-:W-:Y:S02]  /*1a040*/  IMAD R98, R101, R104, R98 ;  /* 0x0000006865627224 */ /* 0x000fe400078e0262 */
[----:B------:R-:W-:-:S03]  /*1a050*/  IMAD.HI.U32 R106, R107, R100, RZ ;  /* 0x000000646b6a7227 */ /* 0x000fc600078e00ff */
[----:B------:R-:W-:-:S05]  /*1a060*/  IADD3.X R98, RZ, ~R98, RZ, P3, !PT ;  /* 0x80000062ff627210 */ /* 0x000fca0001ffe4ff */
[----:B------:R-:W-:-:S04]  /*1a070*/  IMAD.WIDE.U32 R106, P5, R107, R98, R106 ;  /* 0x000000626b6a7225 */ /* 0x000fc800078a006a */
[C---:B------:R-:W-:Y:S02]  /*1a080*/  IMAD R97, R101.reuse, R98, RZ ;  /* 0x0000006265617224 */ /* 0x040fe400078e02ff */
[----:B------:R-:W-:-:S04]  /*1a090*/  IMAD.HI.U32 R100, P4, R101, R100, R106 ;  /* 0x0000006465647227 */ /* 0x000fc8000788006a */
[----:B------:R-:W-:Y:S01]  /*1a0a0*/  IMAD.HI.U32 R98, R101, R98, RZ ;  /* 0x0000006265627227 */ /* 0x000fe200078e00ff */
[----:B------:R-:W-:-:S03]  /*1a0b0*/  IADD3 R97, P3, R97, R100, RZ ;  /* 0x0000006461617210 */ /* 0x000fc60007f7e0ff */
[----:B------:R-:W-:Y:S01]  /*1a0c0*/  IMAD.X R98, R98, 0x1, R101, P5 ;  /* 0x0000000162627824 */ /* 0x000fe200028e0665 */
[----:B------:R-:W-:Y:S01]  /*1a0d0*/  MOV R101, RZ ;  /* 0x000000ff00657202 */ /* 0x000fe20000000f00 */
[----:B------:R-:W-:-:S03]  /*1a0e0*/  IMAD.HI.U32 R100, R97, R96, RZ ;  /* 0x0000006061647227 */ /* 0x000fc600078e00ff */
[----:B------:R-:W-:Y:S01]  /*1a0f0*/  IADD3.X R98, RZ, RZ, R98, P3, P4 ;  /* 0x000000ffff627210 */ /* 0x000fe20001fe8462 */
[----:B------:R-:W-:-:S04]  /*1a100*/  IMAD.WIDE.U32 R100, R97, R99, R100 ;  /* 0x0000006361647225 */ /* 0x000fc800078e0064 */
[C---:B------:R-:W-:Y:S02]  /*1a110*/  IMAD R106, R98.reuse, R99, RZ ;  /* 0x00000063626a7224 */ /* 0x040fe400078e02ff */
[----:B------:R-:W-:-:S04]  /*1a120*/  IMAD.HI.U32 R101, P4, R98, R96, R100 ;  /* 0x0000006062657227 */ /* 0x000fc80007880064 */
[----:B------:R-:W-:Y:S01]  /*1a130*/  IMAD.HI.U32 R97, R98, R99, RZ ;  /* 0x0000006362617227 */ /* 0x000fe200078e00ff */
[----:B------:R-:W-:-:S03]  /*1a140*/  IADD3 R106, P3, R106, R101, RZ ;  /* 0x000000656a6a7210 */ /* 0x000fc60007f7e0ff */
[----:B------:R-:W-:Y:S02]  /*1a150*/  IMAD.X R97, RZ, RZ, R97, P4 ;  /* 0x000000ffff617224 */ /* 0x000fe400020e0661 */
[----:B------:R-:W-:-:S03]  /*1a160*/  IMAD.WIDE.U32 R100, R106, R104, RZ ;  /* 0x000000686a647225 */ /* 0x000fc600078e00ff */
[----:B------:R-:W-:Y:S01]  /*1a170*/  IADD3.X R105, RZ, R97, RZ, P3, !PT ;  /* 0x00000061ff697210 */ /* 0x000fe20001ffe4ff */
[----:B------:R-:W-:Y:S01]  /*1a180*/  IMAD R98, R106, R103, R101 ;  /* 0x000000676a627224 */ /* 0x000fe200078e0265 */
[----:B------:R-:W-:-:S03]  /*1a190*/  IADD3 R97, P3, -R100, R96, RZ ;  /* 0x0000006064617210 */ /* 0x000fc60007f7e1ff */
[-C--:B------:R-:W-:Y:S01]  /*1a1a0*/  IMAD R96, R105, R104.reuse, R98 ;  /* 0x0000006869607224 */ /* 0x080fe200078e0262 */
[----:B------:R-:W-:Y:S02]  /*1a1b0*/  ISETP.GE.U32.AND P5, PT, R97, R104, PT ;  /* 0x000000686100720c */ /* 0x000fe40003fa6070 */
[----:B------:R-:W-:Y:S01]  /*1a1c0*/  IADD3 R98, P4, -R104, R97, RZ ;  /* 0x0000006168627210 */ /* 0x000fe20007f9e1ff */
[----:B------:R-:W-:Y:S01]  /*1a1d0*/  IMAD.X R96, R99, 0x1, ~R96, P3 ;  /* 0x0000000163607824 */ /* 0x000fe200018e0e60 */
[----:B------:R-:W-:-:S04]  /*1a1e0*/  IADD3 R101, P3, R106, 0x1, RZ ;  /* 0x000000016a657810 */ /* 0x000fc80007f7e0ff */
[----:B------:R-:W-:Y:S01]  /*1a1f0*/  ISETP.GE.U32.AND.EX P5, PT, R96, R103, PT, P5 ;  /* 0x000000676000720c */ /* 0x000fe20003fa6150 */
[----:B------:R-:W-:Y:S01]  /*1a200*/  IMAD.X R100, RZ, RZ, R105, P3 ;  /* 0x000000ffff647224 */ /* 0x000fe200018e0669 */
[----:B------:R-:W-:Y:S02]  /*1a210*/  IADD3.X R99, ~R103, R96, RZ, P4, !PT ;  /* 0x0000006067637210 */ /* 0x000fe400027fe5ff */
[----:B------:R-:W-:Y:S02]  /*1a220*/  SEL R97, R98, R97, P5 ;  /* 0x0000006162617207 */ /* 0x000fe40002800000 */
[----:B------:R-:W-:Y:S02]  /*1a230*/  SEL R101, R101, R106, P5 ;  /* 0x0000006a65657207 */ /* 0x000fe40002800000 */
[----:B------:R-:W-:Y:S02]  /*1a240*/  SEL R96, R99, R96, P5 ;  /* 0x0000006063607207 */ /* 0x000fe40002800000 */
[----:B------:R-:W-:-:S02]  /*1a250*/  SEL R100, R100, R105, P5 ;  /* 0x0000006964647207 */ /* 0x000fc40002800000 */
[----:B------:R-:W-:Y:S02]  /*1a260*/  ISETP.GE.U32.AND P5, PT, R97, R104, PT ;  /* 0x000000686100720c */ /* 0x000fe40003fa6070 */
[----:B------:R-:W-:Y:S02]  /*1a270*/  IADD3 R98, P4, R101, 0x1, RZ ;  /* 0x0000000165627810 */ /* 0x000fe40007f9e0ff */
[----:B------:R-:W-:Y:S02]  /*1a280*/  ISETP.NE.U32.AND P3, PT, R104, RZ, PT ;  /* 0x000000ff6800720c */ /* 0x000fe40003f65070 */
[----:B------:R-:W-:Y:S02]  /*1a290*/  ISETP.GE.U32.AND.EX P5, PT, R96, R103, PT, P5 ;  /* 0x000000676000720c */ /* 0x000fe40003fa6150 */
[----:B------:R-:W-:Y:S02]  /*1a2a0*/  IADD3.X R97, RZ, R100, RZ, P4, !PT ;  /* 0x00000064ff617210 */ /* 0x000fe400027fe4ff */
[----:B------:R-:W-:Y:S01]  /*1a2b0*/  ISETP.NE.AND.EX P3, PT, R103, RZ, PT, P3 ;  /* 0x000000ff6700720c */ /* 0x000fe20003f65330 */
[----:B------:R-:W-:Y:S01]  /*1a2c0*/  IMAD.MOV.U32 R103, RZ, RZ, 0x0 ;  /* 0x00000000ff677424 */ /* 0x000fe200078e00ff */
[----:B------:R-:W-:-:S02]  /*1a2d0*/  SEL R98, R98, R101, P5 ;  /* 0x0000006562627207 */ /* 0x000fc40002800000 */
[----:B------:R-:W-:Y:S02]  /*1a2e0*/  SEL R97, R97, R100, P5 ;  /* 0x0000006461617207 */ /* 0x000fe40002800000 */
[----:B------:R-:W-:Y:S02]  /*1a2f0*/  SEL R98, R98, 0xffffffff, P3 ;  /* 0xffffffff62627807 */ /* 0x000fe40001800000 */
[----:B------:R-:W-:Y:S01]  /*1a300*/  SEL R97, R97, 0xffffffff, P3 ;  /* 0xffffffff61617807 */ /* 0x000fe20001800000 */
[----:B------:R-:W-:Y:S06]  /*1a310*/  RET.REL.NODEC R102 `(_ZN7cutlass6KernelINS_4gemm6kernel14RankKUniversalINS1_11threadblock13MmaMultistageINS1_9GemmShapeILi64ELi64ELi16EEENS_9transform11threadblock28PredicatedTileAccessIteratorINS_11MatrixShapeILi64ELi16EEEdNS_6layout11ColumnMajorELi1ENS8_31PitchLinearWarpStripedThreadMapINS_16PitchLinearShapeILi64ELi16EEELi128ENSG_ILi16ELi2EEELi1EEENS_5ArrayIdLi1ELb1EEELb0ENSD_9NoPermuteEEENS9_25RegularTileAccessIteratorISC_dNSD_43ColumnMajorTensorOpMultiplicandCongruous64bELi1ESJ_Li8EEELNS_4arch14CacheOperation4KindE0ENSA_INSB_ILi16ELi64EEEdNSD_8RowMajorELi0ESJ_SL_Lb0ESM_EENSO_ISU_dNSD_40RowMajorTensorOpMultiplicandCongruous64bELi0ESJ_Li8EEELST_0EdSV_NS4_9MmaPolicyINS1_4warp11MmaTensorOpINS6_ILi32ELi32ELi16EEEdSP_dSX_dSV_NS10_17MmaTensorOpPolicyINSR_3MmaINS6_ILi8ELi8ELi4EEELi32EdSV_dSE_dSV_NSR_13OpMultiplyAddEEENSB_ILi1ELi1EEEEELi1ELb0EbEENSB_ILi0ELi0EEES1B_Li1EEELi3ELNS1_23SharedMemoryClearOptionE0EbEENS_8epilogue11threadblock8EpilogueIS7_S1A_Li1ENS1G_27PredicatedTileIteratorBlas3INS1G_26OutputTileOptimalThreadMapINS1G_15OutputTileShapeILi64ELi8ELi2ELi1ELi1EEENS1K_ILi1ELi4ELi1ELi1ELi4EEELi128ELi1ELi64EEEdLNS_8BlasModeE1EEENS1F_4warp24FragmentIteratorTensorOpIS12_S15_dNSK_IdLi2ELb1EEESV_EENS1Q_20TileIteratorTensorOpIS12_S15_dSV_EENS1G_18SharedLoadIteratorINS1N_18CompactedThreadMapEdLi8EEENS1F_6thread17LinearCombinationIdLi1EddLNS1Z_9ScaleType4KindE0ELNS_15FloatRoundStyleE2EdEENSB_ILi0ELi4EEELi1ELi1EEENS4_30GemmIdentityThreadblockSwizzleILi1EEELNS_8FillModeE1EEEEEvNT_6ParamsE) ;  /* 0xfffffe5c66387950 */ /* 0x000fec0003c3ffff */
        .weak           $__internal_1_$__cuda_sm20_rem_u64
        .type           $__internal_1_$__cuda_sm20_rem_u64,@function
        .size           $__internal_1_$__cuda_sm20_rem_u64,(.L_x_341 - $__internal_1_$__cuda_sm20_rem_u64)
$__internal_1_$__cuda_sm20_rem_u64:
[----:B------:R-:W-:Y:S01]  /*1a320*/  MOV R108, R100 ;  /* 0x00000064006c7202 */ /* 0x000fe20000000f00 */
[----:B------:R-:W-:-:S04]  /*1a330*/  IMAD.MOV.U32 R109, RZ, RZ, R99 ;  /* 0x000000ffff6d7224 */ /* 0x000fc800078e0063 */
        /* <DEDUP_REMOVED lines=26> */
[----:B------:R-:W-:Y:S01]  /*1a4e0*/  IMAD.HI.U32 R103, P4, R104, R103, R106 ;  /* 0x0000006768677227 */ /* 0x000fe2000788006a */
[----:B------:R-:W-:-:S03]  /*1a4f0*/  MOV R107, RZ ;  /* 0x000000ff006b7202 */ /* 0x000fc60000000f00 */
[----:B------:R-:W-:Y:S01]  /*1a500*/  IMAD.HI.U32 R97, R104, R97, RZ ;  /* 0x0000006168617227 */ /* 0x000fe200078e00ff */
[----:B------:R-:W-:-:S03]  /*1a510*/  IADD3 R96, P3, R96, R103, RZ ;  /* 0x0000006760607210 */ /* 0x000fc60007f7e0ff */
[----:B------:R-:W-:Y:S02]  /*1a520*/  IMAD.X R104, R97, 0x1, R104, P5 ;  /* 0x0000000161687824 */ /* 0x000fe400028e0668 */
        /* <DEDUP_REMOVED lines=13> */
[----:B------:R-:W-:-:S04]  /*1a600*/  ISETP.GE.U32.AND P4, PT, R103, R100, PT ;  /* 0x000000646700720c */ /* 0x000fc80003f86070 */
[----:B------:R-:W-:Y:S02]  /*1a610*/  IADD3.X R96, ~R96, R101, RZ, P3, !PT ;  /* 0x0000006560607210 */ /* 0x000fe40001ffe5ff */
[----:B------:R-:W-:Y:S02]  /*1a620*/  IADD3 R102, P3, -R100, R103, RZ ;  /* 0x0000006764667210 */ /* 0x000fe40007f7e1ff */
[----:B------:R-:W-:-:S03]  /*1a630*/  ISETP.GE.U32.AND.EX P4, PT, R96, R99, PT, P4 ;  /* 0x000000636000720c */ /* 0x000fc60003f86140 */
[----:B------:R-:W-:Y:S01]  /*1a640*/  IMAD.X R97, R96, 0x1, ~R99, P3 ;  /* 0x0000000160617824 */ /* 0x000fe200018e0e63 */
[----:B------:R-:W-:Y:S02]  /*1a650*/  SEL R103, R102, R103, P4 ;  /* 0x0000006766677207 */ /* 0x000fe40002000000 */
[C---:B------:R-:W-:Y:S02]  /*1a660*/  ISETP.NE.U32.AND P3, PT, R100.reuse, RZ, PT ;  /* 0x000000ff6400720c */ /* 0x040fe40003f65070 */
[----:B------:R-:W-:Y:S02]  /*1a670*/  SEL R96, R97, R96, P4 ;  /* 0x0000006061607207 */ /* 0x000fe40002000000 */
[----:B------:R-:W-:Y:S02]  /*1a680*/  ISETP.GE.U32.AND P5, PT, R103, R100, PT ;  /* 0x000000646700720c */ /* 0x000fe40003fa6070 */
[----:B------:R-:W-:Y:S02]  /*1a690*/  IADD3 R102, P4, -R100, R103, RZ ;  /* 0x0000006764667210 */ /* 0x000fe40007f9e1ff */
[----:B------:R-:W-:-:S02]  /*1a6a0*/  ISETP.GE.U32.AND.EX P5, PT, R96, R99, PT, P5 ;  /* 0x000000636000720c */ /* 0x000fc40003fa6150 */
[CC--:B------:R-:W-:Y:S02]  /*1a6b0*/  IADD3.X R97, ~R99.reuse, R96.reuse, RZ, P4, !PT ;  /* 0x0000006063617210 */ /* 0x0c0fe400027fe5ff */
[----:B------:R-:W-:Y:S02]  /*1a6c0*/  ISETP.NE.AND.EX P3, PT, R99, RZ, PT, P3 ;  /* 0x000000ff6300720c */ /* 0x000fe40003f65330 */
[----:B------:R-:W-:Y:S02]  /*1a6d0*/  MOV R99, 0x0 ;  /* 0x0000000000637802 */ /* 0x000fe40000000f00 */
[----:B------:R-:W-:Y:S02]  /*1a6e0*/  SEL R102, R102, R103, P5 ;  /* 0x0000006766667207 */ /* 0x000fe40002800000 */
[----:B------:R-:W-:Y:S02]  /*1a6f0*/  SEL R97, R97, R96, P5 ;  /* 0x0000006061617207 */ /* 0x000fe40002800000 */
[----:B------:R-:W-:-:S02]  /*1a700*/  SEL R102, R102, 0xffffffff, P3 ;  /* 0xffffffff66667807 */ /* 0x000fc40001800000 */
[----:B------:R-:W-:Y:S01]  /*1a710*/  SEL R103, R97, 0xffffffff, P3 ;  /* 0xffffffff61677807 */ /* 0x000fe20001800000 */
[----:B------:R-:W-:Y:S06]  /*1a720*/  RET.REL.NODEC R98 `(_ZN7cutlass6KernelINS_4gemm6kernel14RankKUniversalINS1_11threadblock13MmaMultistageINS1_9GemmShapeILi64ELi64ELi16EEENS_9transform11threadblock28PredicatedTileAccessIteratorINS_11MatrixShapeILi64ELi16EEEdNS_6layout11ColumnMajorELi1ENS8_31PitchLinearWarpStripedThreadMapINS_16PitchLinearShapeILi64ELi16EEELi128ENSG_ILi16ELi2EEELi1EEENS_5ArrayIdLi1ELb1EEELb0ENSD_9NoPermuteEEENS9_25RegularTileAccessIteratorISC_dNSD_43ColumnMajorTensorOpMultiplicandCongruous64bELi1ESJ_Li8EEELNS_4arch14CacheOperation4KindE0ENSA_INSB_ILi16ELi64EEEdNSD_8RowMajorELi0ESJ_SL_Lb0ESM_EENSO_ISU_dNSD_40RowMajorTensorOpMultiplicandCongruous64bELi0ESJ_Li8EEELST_0EdSV_NS4_9MmaPolicyINS1_4warp11MmaTensorOpINS6_ILi32ELi32ELi16EEEdSP_dSX_dSV_NS10_17MmaTensorOpPolicyINSR_3MmaINS6_ILi8ELi8ELi4EEELi32EdSV_dSE_dSV_NSR_13OpMultiplyAddEEENSB_ILi1ELi1EEEEELi1ELb0EbEENSB_ILi0ELi0EEES1B_Li1EEELi3ELNS1_23SharedMemoryClearOptionE0EbEENS_8epilogue11threadblock8EpilogueIS7_S1A_Li1ENS1G_27PredicatedTileIteratorBlas3INS1G_26OutputTileOptimalThreadMapINS1G_15OutputTileShapeILi64ELi8ELi2ELi1ELi1EEENS1K_ILi1ELi4ELi1ELi1ELi4EEELi128ELi1ELi64EEEdLNS_8BlasModeE1EEENS1F_4warp24FragmentIteratorTensorOpIS12_S15_dNSK_IdLi2ELb1EEESV_EENS1Q_20TileIteratorTensorOpIS12_S15_dSV_EENS1G_18SharedLoadIteratorINS1N_18CompactedThreadMapEdLi8EEENS1F_6thread17LinearCombinationIdLi1EddLNS1Z_9ScaleType4KindE0ELNS_15FloatRoundStyleE2EdEENSB_ILi0ELi4EEELi1ELi1EEENS4_30GemmIdentityThreadblockSwizzleILi1EEELNS_8FillModeE1EEEEEvNT_6ParamsE) ;  /* 0xfffffe5862347950 */ /* 0x000fec0003c3ffff */
.L_x_340:
[----:B------:R-:W-:-:S00]  /*1a730*/  BRA `(.L_x_340) ;  /* 0xfffffffc00fc7947 */ /* 0x000fc0000383ffff */
[----:B------:R-:W-:-:S00]  /*1a740*/  NOP ;  /* 0x0000000000007918 */ /* 0x000fc00000000000 */
        /* <DEDUP_REMOVED lines=11> */
.L_x_341:


//--------------------- .nv.shared._ZN7cutlass6KernelINS_4gemm6kernel14RankKUniversalINS1_11threadblock13MmaMultistageINS1_9GemmShapeILi64ELi64ELi16EEENS_9transform11threadblock28PredicatedTileAccessIteratorINS_11MatrixShapeILi64ELi16EEEdNS_6layout11ColumnMajorELi1ENS8_31PitchLinearWarpStripedThreadMapINS_16PitchLinearShapeILi64ELi16EEELi128ENSG_ILi16ELi2EEELi1EEENS_5ArrayIdLi1ELb1EEELb0ENSD_9NoPermuteEEENS9_25RegularTileAccessIteratorISC_dNSD_43ColumnMajorTensorOpMultiplicandCongruous64bELi1ESJ_Li8EEELNS_4arch14CacheOperation4KindE0ENSA_INSB_ILi16ELi64EEEdNSD_8RowMajorELi0ESJ_SL_Lb0ESM_EENSO_ISU_dNSD_40RowMajorTensorOpMultiplicandCongruous64bELi0ESJ_Li8EEELST_0EdSV_NS4_9MmaPolicyINS1_4warp11MmaTensorOpINS6_ILi32ELi32ELi16EEEdSP_dSX_dSV_NS10_17MmaTensorOpPolicyINSR_3MmaINS6_ILi8ELi8ELi4EEELi32EdSV_dSE_dSV_NSR_13OpMultiplyAddEEENSB_ILi1ELi1EEEEELi1ELb0EbEENSB_ILi0ELi0EEES1B_Li1EEELi3ELNS1_23SharedMemoryClearOptionE0EbEENS_8epilogue11threadblock8EpilogueIS7_S1A_Li1ENS1G_27PredicatedTileIteratorBlas3INS1G_26OutputTileOptimalThreadMapINS1G_15OutputTileShapeILi64ELi8ELi2ELi1ELi1EEENS1K_ILi1ELi4ELi1ELi1ELi4EEELi128ELi1ELi64EEEdLNS_8BlasModeE1EEENS1F_4warp24FragmentIteratorTensorOpIS12_S15_dNSK_IdLi2ELb1EEESV_EENS1Q_20TileIteratorTensorOpIS12_S15_dSV_EENS1G_18SharedLoadIteratorINS1N_18CompactedThreadMapEdLi8EEENS1F_6thread17LinearCombinationIdLi1EddLNS1Z_9ScaleType4KindE0ELNS_15FloatRoundStyleE2EdEENSB_ILi0ELi4EEELi1ELi1EEENS4_30GemmIdentityThreadblockSwizzleILi1EEELNS_8FillModeE1EEEEEvNT_6ParamsE --------------------------
	.section	.nv.shared._ZN7cutlass6KernelINS_4gemm6kernel14RankKUniversalINS1_11threadblock13MmaMultistageINS1_9GemmShapeILi64ELi64ELi16EEENS_9transform11threadblock28PredicatedTileAccessIteratorINS_11MatrixShapeILi64ELi16EEEdNS_6layout11ColumnMajorELi1ENS8_31PitchLinearWarpStripedThreadMapINS_16PitchLinearShapeILi64ELi16EEELi128ENSG_ILi16ELi2EEELi1EEENS_5ArrayIdLi1ELb1EEELb0ENSD_9NoPermuteEEENS9_25RegularTileAccessIteratorISC_dNSD_43ColumnMajorTensorOpMultiplicandCongruous64bELi1ESJ_Li8EEELNS_4arch14CacheOperation4KindE0ENSA_INSB_ILi16ELi64EEEdNSD_8RowMajorELi0ESJ_SL_Lb0ESM_EENSO_ISU_dNSD_40RowMajorTensorOpMultiplicandCongruous64bELi0ESJ_Li8EEELST_0EdSV_NS4_9MmaPolicyINS1_4warp11MmaTensorOpINS6_ILi32ELi32ELi16EEEdSP_dSX_dSV_NS10_17MmaTensorOpPolicyINSR_3MmaINS6_ILi8ELi8ELi4EEELi32EdSV_dSE_dSV_NSR_13OpMultiplyAddEEENSB_ILi1ELi1EEEEELi1ELb0EbEENSB_ILi0ELi0EEES1B_Li1EEELi3ELNS1_23SharedMemoryClearOptionE0EbEENS_8epilogue11threadblock8EpilogueIS7_S1A_Li1ENS1G_27PredicatedTileIteratorBlas3INS1G_26OutputTileOptimalThreadMapINS1G_15OutputTileShapeILi64ELi8ELi2ELi1ELi1EEENS1K_ILi1ELi4ELi1ELi1ELi4EEELi128ELi1ELi64EEEdLNS_8BlasModeE1EEENS1F_4warp24FragmentIteratorTensorOpIS12_S15_dNSK_IdLi2ELb1EEESV_EENS1Q_20TileIteratorTensorOpIS12_S15_dSV_EENS1G_18SharedLoadIteratorINS1N_18CompactedThreadMapEdLi8EEENS1F_6thread17LinearCombinationIdLi1EddLNS1Z_9ScaleType4KindE0ELNS_15FloatRoundStyleE2EdEENSB_ILi0ELi4EEELi1ELi1EEENS4_30GemmIdentityThreadblockSwizzleILi1EEELNS_8FillModeE1EEEEEvNT_6ParamsE,"aw",@nobits
	.sectionflags	@""
	.align	16
	.zero		1024


//--------------------- .nv.shared.reserved.0     --------------------------
	.section	.nv.shared.reserved.0,"aw",@nobits
	.weak		__nv_reservedSMEM_offset_0_alias
	.size		__nv_reservedSMEM_offset_0_alias, 0, 0
	.other		__nv_reservedSMEM_offset_0_alias,@"STO_CUDA_RESERVED_SHARED STV_DEFAULT"
__nv_reservedSMEM_offset_0_alias:
	.zero		0


//--------------------- .nv.global                --------------------------
	.section	.nv.global,"aw",@nobits
.nv.global:
	.type		_ZN39_INTERNAL_98749bf5_4_k_cu_18e4e1be_29134cute1_E,@object
	.size		_ZN39_INTERNAL_98749bf5_4_k_cu_18e4e1be_29134cute1_E,(_ZN39_INTERNAL_98749bf5_4_k_cu_18e4e1be_29134cuda3std3__45__cpo6cbeginE - _ZN39_INTERNAL_98749bf5_4_k_cu_18e4e1be_29134cute1_E)
_ZN39_INTERNAL_98749bf5_4_k_cu_18e4e1be_29134cute1_E:
	.zero		1
	.type		_ZN39_INTERNAL_98749bf5_4_k_cu_18e4e1be_29134cuda3std3__45__cpo6cbeginE,@object
	.size		_ZN39_INTERNAL_98749bf5_4_k_cu_18e4e1be_29134cuda3std3__45__cpo6cbeginE,(_ZN39_INTERNAL_98749bf5_4_k_cu_18e4e1be_29134cuda3std3__48in_placeE - _ZN39_INTERNAL_98749bf5_4_k_cu_18e4e1be_29134cuda3std3__45__cpo6cbeginE)
_ZN39_INTERNAL_98749bf5_4_k_cu_18e4e1be_29134cuda3std3__45__cpo6cbeginE:
	.zero		1
	.type		_ZN39_INTERNAL_98749bf5_4_k_cu_18e4e1be_29134cuda3std3__48in_placeE,@object
	.size		_ZN39_INTERNAL_98749bf5_4_k_cu_18e4e1be_29134cuda3std3__48in_placeE,(_ZN39_INTERNAL_98749bf5_4_k_cu_18e4e1be_29134cuda3std6ranges3__45__cpo9iter_moveE - _ZN39_INTERNAL_98749bf5_4_k_cu_18e4e1be_29134cuda3std3__48in_placeE)
_ZN39_INTERNAL_98749bf5_4_k_cu_18e4e1be_29134cuda3std3__48in_placeE:
	.zero		1
	.type		_ZN39_INTERNAL_98749bf5_4_k_cu_18e4e1be_29134cuda3std6ranges3__45__cpo9iter_moveE,@object
	.size		_ZN39_INTERNAL_98749bf5_4_k_cu_18e4e1be_29134cuda3std6ranges3__45__cpo9iter_moveE,(_ZN39_INTERNAL_98749bf5_4_k_cu_18e4e1be_29134cuda3std3__45__cpo5beginE - _ZN39_INTERNAL_98749bf5_4_k_cu_18e4e1be_29134cuda3std6ranges3__45__cpo9iter_moveE)
_ZN39_INTERNAL_98749bf5_4_k_cu_18e4e1be_29134cuda3std6ranges3__45__cpo9iter_moveE:
	.zero		1
	.type		_ZN39_INTERNAL_98749bf5_4_k_cu_18e4e1be_29134cuda3std3__45__cpo5beginE,@object
	.size		_ZN39_INTERNAL_98749bf5_4_k_cu_18e4e1be_29134cuda3std3__45__cpo5beginE,(_ZN39_INTERNAL_98749bf5_4_k_cu_18e4e1be_29134cuda3std3__441_GLOBAL__N__98749bf5_4_k_cu_18e4e1be_29136ignoreE - _ZN39_INTERNAL_98749bf5_4_k_cu_18e4e1be_29134cuda3std3__45__cpo5beginE)
_ZN39_INTERNAL_98749bf5_4_k_cu_18e4e1be_29134cuda3std3__45__cpo5beginE:
	.zero		1
	.type		_ZN39_INTERNAL_98749bf5_4_k_cu_18e4e1be_29134cuda3std3__441_GLOBAL__N__98749bf5_4_k_cu_18e4e1be_29136ignoreE,@object
	.size		_ZN39_INTERNAL_98749bf5_4_k_cu_18e4e1be_29134cuda3std3__441_GLOBAL__N__98749bf5_4_k_cu_18e4e1be_29136ignoreE,(_ZN39_INTERNAL_98749bf5_4_k_cu_18e4e1be_29134cute7productE - _ZN39_INTERNAL_98749bf5_4_k_cu_18e4e1be_29134cuda3std3__441_GLOBAL__N__98749bf5_4_k_cu_18e4e1be_29136ignoreE)
_ZN39_INTERNAL_98749bf5_4_k_cu_18e4e1be_29134cuda3std3__441_GLOBAL__N__98749bf5_4_k_cu_18e4e1be_29136ignoreE:
	.zero		1
	.type		_ZN39_INTERNAL_98749bf5_4_k_cu_18e4e1be_29134cute7productE,@object
	.size		_ZN39_INTERNAL_98749bf5_4_k_cu_18e4e1be_29134cute7productE,(_ZN39_INTERNAL_98749bf5_4_k_cu_18e4e1be_29134cuda3std3__45__cpo3endE - _ZN39_INTERNAL_98749bf5_4_k_cu_18e4e1be_29134cute7productE)
_ZN39_INTERNAL_98749bf5_4_k_cu_18e4e1be_29134cute7productE:
	.zero		1
	.type		_ZN39_INTERNAL_98749bf5_4_k_cu_18e4e1be_29134cuda3std3__45__cpo3endE,@object
	.size		_ZN39_INTERNAL_98749bf5_4_k_cu_18e4e1be_29134cuda3std3__45__cpo3endE,(_ZN39_INTERNAL_98749bf5_4_k_cu_18e4e1be_29134cuda3std3__419piecewise_constructE - _ZN39_INTERNAL_98749bf5_4_k_cu_18e4e1be_29134cuda3std3__45__cpo3endE)
_ZN39_INTERNAL_98749bf5_4_k_cu_18e4e1be_29134cuda3std3__45__cpo3endE:
	.zero		1
	.type		_ZN39_INTERNAL_98749bf5_4_k_cu_18e4e1be_29134cuda3std3__419piecewise_constructE,@object
	.size		_ZN39_INTERNAL_98749bf5_4_k_cu_18e4e1be_29134cuda3std3__419piecewise_constructE,(_ZN39_INTERNAL_98749bf5_4_k_cu_18e4e1be_29134cuda3std3__45__cpo4cendE - _ZN39_INTERNAL_98749bf5_4_k_cu_18e4e1be_29134cuda3std3__419piecewise_constructE)
_ZN39_INTERNAL_98749bf5_4_k_cu_18e4e1be_29134cuda3std3__419piecewise_constructE:
	.zero		1
	.type		_ZN39_INTERNAL_98749bf5_4_k_cu_18e4e1be_29134cuda3std3__45__cpo4cendE,@object
	.size		_ZN39_INTERNAL_98749bf5_4_k_cu_18e4e1be_29134cuda3std3__45__cpo4cendE,(_ZN39_INTERNAL_98749bf5_4_k_cu_18e4e1be_29134cuda3std6ranges3__45__cpo4swapE - _ZN39_INTERNAL_98749bf5_4_k_cu_18e4e1be_29134cuda3std3__45__cpo4cendE)
_ZN39_INTERNAL_98749bf5_4_k_cu_18e4e1be_29134cuda3std3__45__cpo4cendE:
	.zero		1
	.type		_ZN39_INTERNAL_98749bf5_4_k_cu_18e4e1be_29134cuda3std6ranges3__45__cpo4swapE,@object
	.size		_ZN39_INTERNAL_98749bf5_4_k_cu_18e4e1be_29134cuda3std6ranges3__45__cpo4swapE,(.L_7 - _ZN39_INTERNAL_98749bf5_4_k_cu_18e4e1be_29134cuda3std6ranges3__45__cpo4swapE)
_ZN39_INTERNAL_98749bf5_4_k_cu_18e4e1be_29134cuda3std6ranges3__45__cpo4swapE:
	.zero		1
.L_7:


//--------------------- .nv.constant0._ZN7cutlass6KernelINS_4gemm6kernel14RankKUniversalINS1_11threadblock13MmaMultistageINS1_9GemmShapeILi64ELi64ELi16EEENS_9transform11threadblock28PredicatedTileAccessIteratorINS_11MatrixShapeILi64ELi16EEEdNS_6layout11ColumnMajorELi1ENS8_31PitchLinearWarpStripedThreadMapINS_16PitchLinearShapeILi64ELi16EEELi128ENSG_ILi16ELi2EEELi1EEENS_5ArrayIdLi1ELb1EEELb0ENSD_9NoPermuteEEENS9_25RegularTileAccessIteratorISC_dNSD_43ColumnMajorTensorOpMultiplicandCongruous64bELi1ESJ_Li8EEELNS_4arch14CacheOperation4KindE0ENSA_INSB_ILi16ELi64EEEdNSD_8RowMajorELi0ESJ_SL_Lb0ESM_EENSO_ISU_dNSD_40RowMajorTensorOpMultiplicandCongruous64bELi0ESJ_Li8EEELST_0EdSV_NS4_9MmaPolicyINS1_4warp11MmaTensorOpINS6_ILi32ELi32ELi16EEEdSP_dSX_dSV_NS10_17MmaTensorOpPolicyINSR_3MmaINS6_ILi8ELi8ELi4EEELi32EdSV_dSE_dSV_NSR_13OpMultiplyAddEEENSB_ILi1ELi1EEEEELi1ELb0EbEENSB_ILi0ELi0EEES1B_Li1EEELi3ELNS1_23SharedMemoryClearOptionE0EbEENS_8epilogue11threadblock8EpilogueIS7_S1A_Li1ENS1G_27PredicatedTileIteratorBlas3INS1G_26OutputTileOptimalThreadMapINS1G_15OutputTileShapeILi64ELi8ELi2ELi1ELi1EEENS1K_ILi1ELi4ELi1ELi1ELi4EEELi128ELi1ELi64EEEdLNS_8BlasModeE1EEENS1F_4warp24FragmentIteratorTensorOpIS12_S15_dNSK_IdLi2ELb1EEESV_EENS1Q_20TileIteratorTensorOpIS12_S15_dSV_EENS1G_18SharedLoadIteratorINS1N_18CompactedThreadMapEdLi8EEENS1F_6thread17LinearCombinationIdLi1EddLNS1Z_9ScaleType4KindE0ELNS_15FloatRoundStyleE2EdEENSB_ILi0ELi4EEELi1ELi1EEENS4_30GemmIdentityThreadblockSwizzleILi1EEELNS_8FillModeE1EEEEEvNT_6ParamsE --------------------------
	.section	.nv.constant0._ZN7cutlass6KernelINS_4gemm6kernel14RankKUniversalINS1_11threadblock13MmaMultistageINS1_9GemmShapeILi64ELi64ELi16EEENS_9transform11threadblock28PredicatedTileAccessIteratorINS_11MatrixShapeILi64ELi16EEEdNS_6layout11ColumnMajorELi1ENS8_31PitchLinearWarpStripedThreadMapINS_16PitchLinearShapeILi64ELi16EEELi128ENSG_ILi16ELi2EEELi1EEENS_5ArrayIdLi1ELb1EEELb0ENSD_9NoPermuteEEENS9_25RegularTileAccessIteratorISC_dNSD_43ColumnMajorTensorOpMultiplicandCongruous64bELi1ESJ_Li8EEELNS_4arch14CacheOperation4KindE0ENSA_INSB_ILi16ELi64EEEdNSD_8RowMajorELi0ESJ_SL_Lb0ESM_EENSO_ISU_dNSD_40RowMajorTensorOpMultiplicandCongruous64bELi0ESJ_Li8EEELST_0EdSV_NS4_9MmaPolicyINS1_4warp11MmaTensorOpINS6_ILi32ELi32ELi16EEEdSP_dSX_dSV_NS10_17MmaTensorOpPolicyINSR_3MmaINS6_ILi8ELi8ELi4EEELi32EdSV_dSE_dSV_NSR_13OpMultiplyAddEEENSB_ILi1ELi1EEEEELi1ELb0EbEENSB_ILi0ELi0EEES1B_Li1EEELi3ELNS1_23SharedMemoryClearOptionE0EbEENS_8epilogue11threadblock8EpilogueIS7_S1A_Li1ENS1G_27PredicatedTileIteratorBlas3INS1G_26OutputTileOptimalThreadMapINS1G_15OutputTileShapeILi64ELi8ELi2ELi1ELi1EEENS1K_ILi1ELi4ELi1ELi1ELi4EEELi128ELi1ELi64EEEdLNS_8BlasModeE1EEENS1F_4warp24FragmentIteratorTensorOpIS12_S15_dNSK_IdLi2ELb1EEESV_EENS1Q_20TileIteratorTensorOpIS12_S15_dSV_EENS1G_18SharedLoadIteratorINS1N_18CompactedThreadMapEdLi8EEENS1F_6thread17LinearCombinationIdLi1EddLNS1Z_9ScaleType4KindE0ELNS_15FloatRoundStyleE2EdEENSB_ILi0ELi4EEELi1ELi1EEENS4_30GemmIdentityThreadblockSwizzleILi1EEELNS_8FillModeE1EEEEEvNT_6ParamsE,"a",@progbits
	.sectionflags	@""
	.align	4
.nv.constant0._ZN7cutlass6KernelINS_4gemm6kernel14RankKUniversalINS1_11threadblock13MmaMultistageINS1_9GemmShapeILi64ELi64ELi16EEENS_9transform11threadblock28PredicatedTileAccessIteratorINS_11MatrixShapeILi64ELi16EEEdNS_6layout11ColumnMajorELi1ENS8_31PitchLinearWarpStripedThreadMapINS_16PitchLinearShapeILi64ELi16EEELi128ENSG_ILi16ELi2EEELi1EEENS_5ArrayIdLi1ELb1EEELb0ENSD_9NoPermuteEEENS9_25RegularTileAccessIteratorISC_dNSD_43ColumnMajorTensorOpMultiplicandCongruous64bELi1ESJ_Li8EEELNS_4arch14CacheOperation4KindE0ENSA_INSB_ILi16ELi64EEEdNSD_8RowMajorELi0ESJ_SL_Lb0ESM_EENSO_ISU_dNSD_40RowMajorTensorOpMultiplicandCongruous64bELi0ESJ_Li8EEELST_0EdSV_NS4_9MmaPolicyINS1_4warp11MmaTensorOpINS6_ILi32ELi32ELi16EEEdSP_dSX_dSV_NS10_17MmaTensorOpPolicyINSR_3MmaINS6_ILi8ELi8ELi4EEELi32EdSV_dSE_dSV_NSR_13OpMultiplyAddEEENSB_ILi1ELi1EEEEELi1ELb0EbEENSB_ILi0ELi0EEES1B_Li1EEELi3ELNS1_23SharedMemoryClearOptionE0EbEENS_8epilogue11threadblock8EpilogueIS7_S1A_Li1ENS1G_27PredicatedTileIteratorBlas3INS1G_26OutputTileOptimalThreadMapINS1G_15OutputTileShapeILi64ELi8ELi2ELi1ELi1EEENS1K_ILi1ELi4ELi1ELi1ELi4EEELi128ELi1ELi64EEEdLNS_8BlasModeE1EEENS1F_4warp24FragmentIteratorTensorOpIS12_S15_dNSK_IdLi2ELb1EEESV_EENS1Q_20TileIteratorTensorOpIS12_S15_dSV_EENS1G_18SharedLoadIteratorINS1N_18CompactedThreadMapEdLi8EEENS1F_6thread17LinearCombinationIdLi1EddLNS1Z_9ScaleType4KindE0ELNS_15FloatRoundStyleE2EdEENSB_ILi0ELi4EEELi1ELi1EEENS4_30GemmIdentityThreadblockSwizzleILi1EEELNS_8FillModeE1EEEEEvNT_6ParamsE:
	.zero		896


//--------------------- SYMBOLS --------------------------

	.type		.nv.reservedSmem.offset0,@object
	.size		.nv.reservedSmem.offset0,0x4
